//
// Generated by NVIDIA NVVM Compiler
//
// Compiler Build ID: CL-36424714
// Cuda compilation tools, release 13.0, V13.0.88
// Based on NVVM 20.0.0
//

.version 9.0
.target sm_100
.address_size 64

	// .globl	_Z19decrypt_kernel_ej3BPiS_S_
.extern .func  (.param .b32 func_retval0) vprintf
(
	.param .b64 vprintf_param_0,
	.param .b64 vprintf_param_1
)
;
// _ZZ19decrypt_kernel_ej3BPiS_S_E16shared_histogram has been demoted
.extern .shared .align 16 .b8 intermedio[];
.global .align 1 .b8 $str[2] = {10};
.global .align 1 .b8 $str$1[54] = {45, 45, 45, 45, 45, 45, 45, 45, 45, 45, 45, 45, 45, 45, 45, 32, 73, 78, 84, 69, 82, 77, 69, 68, 73, 79, 32, 40, 49, 44, 32, 49, 41, 32, 45, 45, 45, 45, 45, 45, 45, 45, 45, 45, 45, 45, 45, 45, 45, 45, 45, 45, 45};
.global .align 1 .b8 $str$2[4] = {37, 100, 32};

.visible .entry _Z19decrypt_kernel_ej3BPiS_S_(
	.param .u64 .ptr .align 1 _Z19decrypt_kernel_ej3BPiS_S__param_0,
	.param .u64 .ptr .align 1 _Z19decrypt_kernel_ej3BPiS_S__param_1,
	.param .u64 .ptr .align 1 _Z19decrypt_kernel_ej3BPiS_S__param_2
)
{
	.reg .pred 	%p<3>;
	.reg .b32 	%r<26>;
	.reg .b64 	%rd<9>;
	// demoted variable
	.shared .align 4 .b8 _ZZ19decrypt_kernel_ej3BPiS_S_E16shared_histogram[128];
	ld.param.u64 	%rd1, [_Z19decrypt_kernel_ej3BPiS_S__param_0];
	ld.param.u64 	%rd2, [_Z19decrypt_kernel_ej3BPiS_S__param_2];
	mov.u32 	%r1, %ntid.x;
	mov.u32 	%r2, %tid.x;
	mov.u32 	%r3, %tid.y;
	mad.lo.s32 	%r4, %r3, %r1, %r2;
	setp.gt.u32 	%p1, %r4, 31;
	shl.b32 	%r7, %r4, 2;
	mov.u32 	%r8, _ZZ19decrypt_kernel_ej3BPiS_S_E16shared_histogram;
	add.s32 	%r5, %r8, %r7;
	@%p1 bra 	$L__BB0_2;
	mov.b32 	%r9, 0;
	st.shared.u32 	[%r5], %r9;
$L__BB0_2:
	mov.u32 	%r10, %ctaid.x;
	mov.u32 	%r11, %ctaid.y;
	setp.gt.u32 	%p2, %r4, 31;
	bar.sync 	0;
	mov.u32 	%r12, %ntid.y;
	mad.lo.s32 	%r13, %r11, %r12, %r3;
	shl.b32 	%r14, %r13, 10;
	mad.lo.s32 	%r15, %r10, %r1, %r2;
	add.s32 	%r16, %r14, %r15;
	cvta.to.global.u64 	%rd3, %rd1;
	mul.wide.s32 	%rd4, %r16, 4;
	add.s64 	%rd5, %rd3, %rd4;
	ld.global.u32 	%r17, [%rd5];
	shl.b32 	%r18, %r17, 2;
	add.s32 	%r20, %r8, %r18;
	atom.shared.add.u32 	%r21, [%r20], 1;
	bar.sync 	0;
	mov.u32 	%r22, %nctaid.x;
	mad.lo.s32 	%r6, %r11, %r22, %r10;
	@%p2 bra 	$L__BB0_4;
	ld.shared.u32 	%r23, [%r5];
	shl.b32 	%r24, %r6, 5;
	add.s32 	%r25, %r24, %r4;
	cvta.to.global.u64 	%rd6, %rd2;
	mul.wide.s32 	%rd7, %r25, 4;
	add.s64 	%rd8, %rd6, %rd7;
	st.global.u32 	[%rd8], %r23;
$L__BB0_4:
	ret;

}
	// .globl	_Z9reductionPiiii
.visible .entry _Z9reductionPiiii(
	.param .u64 .ptr .align 1 _Z9reductionPiiii_param_0,
	.param .u32 _Z9reductionPiiii_param_1,
	.param .u32 _Z9reductionPiiii_param_2,
	.param .u32 _Z9reductionPiiii_param_3
)
{
	.local .align 8 .b8 	__local_depot1[8];
	.reg .b64 	%SP;
	.reg .b64 	%SPL;
	.reg .pred 	%p<10>;
	.reg .b32 	%r<237>;
	.reg .b64 	%rd<13>;

	mov.u64 	%SPL, __local_depot1;
	cvta.local.u64 	%SP, %SPL;
	ld.param.u64 	%rd2, [_Z9reductionPiiii_param_0];
	ld.param.u32 	%r7, [_Z9reductionPiiii_param_3];
	cvta.to.global.u64 	%rd3, %rd2;
	mov.u32 	%r8, %ntid.x;
	mov.u32 	%r9, %ctaid.x;
	mov.u32 	%r10, %tid.x;
	mad.lo.s32 	%r11, %r9, %r8, %r10;
	mov.u32 	%r12, %ctaid.y;
	mov.u32 	%r13, %ntid.y;
	mov.u32 	%r14, %tid.y;
	mad.lo.s32 	%r15, %r12, %r13, %r14;
	mad.lo.s32 	%r16, %r14, %r8, %r10;
	mad.lo.s32 	%r17, %r7, %r15, %r15;
	shl.b32 	%r18, %r17, 5;
	add.s32 	%r19, %r18, %r11;
	mul.wide.s32 	%rd4, %r19, 4;
	add.s64 	%rd1, %rd3, %rd4;
	ld.global.u32 	%r20, [%rd1];
	shl.b32 	%r21, %r16, 2;
	mov.u32 	%r22, intermedio;
	add.s32 	%r23, %r22, %r21;
	st.shared.u32 	[%r23], %r20;
	bar.sync 	0;
	setp.ne.s32 	%p1, %r16, 0;
	setp.ne.s32 	%p2, %r9, 1;
	or.pred  	%p3, %p2, %p1;
	setp.ne.s32 	%p4, %r12, 1;
	or.pred  	%p5, %p4, %p3;
	@%p5 bra 	$L__BB1_2;
	add.u64 	%rd5, %SP, 0;
	add.u64 	%rd6, %SPL, 0;
	mov.u64 	%rd7, $str;
	cvta.global.u64 	%rd8, %rd7;
	{ // callseq 0, 0
	.param .b64 param0;
	st.param.b64 	[param0], %rd8;
	.param .b64 param1;
	st.param.b64 	[param1], 0;
	.param .b32 retval0;
	call.uni (retval0), 
	vprintf, 
	(
	param0, 
	param1
	);
	ld.param.b32 	%r24, [retval0];
	} // callseq 0
	mov.u64 	%rd9, $str$1;
	cvta.global.u64 	%rd10, %rd9;
	{ // callseq 1, 0
	.param .b64 param0;
	st.param.b64 	[param0], %rd10;
	.param .b64 param1;
	st.param.b64 	[param1], 0;
	.param .b32 retval0;
	call.uni (retval0), 
	vprintf, 
	(
	param0, 
	param1
	);
	ld.param.b32 	%r26, [retval0];
	} // callseq 1
	{ // callseq 2, 0
	.param .b64 param0;
	st.param.b64 	[param0], %rd8;
	.param .b64 param1;
	st.param.b64 	[param1], 0;
	.param .b32 retval0;
	call.uni (retval0), 
	vprintf, 
	(
	param0, 
	param1
	);
	ld.param.b32 	%r28, [retval0];
	} // callseq 2
	ld.shared.u32 	%r30, [intermedio];
	st.local.u32 	[%rd6], %r30;
	mov.u64 	%rd11, $str$2;
	cvta.global.u64 	%rd12, %rd11;
	{ // callseq 3, 0
	.param .b64 param0;
	st.param.b64 	[param0], %rd12;
	.param .b64 param1;
	st.param.b64 	[param1], %rd5;
	.param .b32 retval0;
	call.uni (retval0), 
	vprintf, 
	(
	param0, 
	param1
	);
	ld.param.b32 	%r31, [retval0];
	} // callseq 3
	ld.shared.u32 	%r33, [intermedio+4];
	st.local.u32 	[%rd6], %r33;
	{ // callseq 4, 0
	.param .b64 param0;
	st.param.b64 	[param0], %rd12;
	.param .b64 param1;
	st.param.b64 	[param1], %rd5;
	.param .b32 retval0;
	call.uni (retval0), 
	vprintf, 
	(
	param0, 
	param1
	);
	ld.param.b32 	%r34, [retval0];
	} // callseq 4
	ld.shared.u32 	%r36, [intermedio+8];
	st.local.u32 	[%rd6], %r36;
	{ // callseq 5, 0
	.param .b64 param0;
	st.param.b64 	[param0], %rd12;
	.param .b64 param1;
	st.param.b64 	[param1], %rd5;
	.param .b32 retval0;
	call.uni (retval0), 
	vprintf, 
	(
	param0, 
	param1
	);
	ld.param.b32 	%r37, [retval0];
	} // callseq 5
	ld.shared.u32 	%r39, [intermedio+12];
	st.local.u32 	[%rd6], %r39;
	{ // callseq 6, 0
	.param .b64 param0;
	st.param.b64 	[param0], %rd12;
	.param .b64 param1;
	st.param.b64 	[param1], %rd5;
	.param .b32 retval0;
	call.uni (retval0), 
	vprintf, 
	(
	param0, 
	param1
	);
	ld.param.b32 	%r40, [retval0];
	} // callseq 6
	ld.shared.u32 	%r42, [intermedio+16];
	st.local.u32 	[%rd6], %r42;
	{ // callseq 7, 0
	.param .b64 param0;
	st.param.b64 	[param0], %rd12;
	.param .b64 param1;
	st.param.b64 	[param1], %rd5;
	.param .b32 retval0;
	call.uni (retval0), 
	vprintf, 
	(
	param0, 
	param1
	);
	ld.param.b32 	%r43, [retval0];
	} // callseq 7
	ld.shared.u32 	%r45, [intermedio+20];
	st.local.u32 	[%rd6], %r45;
	{ // callseq 8, 0
	.param .b64 param0;
	st.param.b64 	[param0], %rd12;
	.param .b64 param1;
	st.param.b64 	[param1], %rd5;
	.param .b32 retval0;
	call.uni (retval0), 
	vprintf, 
	(
	param0, 
	param1
	);
	ld.param.b32 	%r46, [retval0];
	} // callseq 8
	ld.shared.u32 	%r48, [intermedio+24];
	st.local.u32 	[%rd6], %r48;
	{ // callseq 9, 0
	.param .b64 param0;
	st.param.b64 	[param0], %rd12;
	.param .b64 param1;
	st.param.b64 	[param1], %rd5;
	.param .b32 retval0;
	call.uni (retval0), 
	vprintf, 
	(
	param0, 
	param1
	);
	ld.param.b32 	%r49, [retval0];
	} // callseq 9
	ld.shared.u32 	%r51, [intermedio+28];
	st.local.u32 	[%rd6], %r51;
	{ // callseq 10, 0
	.param .b64 param0;
	st.param.b64 	[param0], %rd12;
	.param .b64 param1;
	st.param.b64 	[param1], %rd5;
	.param .b32 retval0;
	call.uni (retval0), 
	vprintf, 
	(
	param0, 
	param1
	);
	ld.param.b32 	%r52, [retval0];
	} // callseq 10
	ld.shared.u32 	%r54, [intermedio+32];
	st.local.u32 	[%rd6], %r54;
	{ // callseq 11, 0
	.param .b64 param0;
	st.param.b64 	[param0], %rd12;
	.param .b64 param1;
	st.param.b64 	[param1], %rd5;
	.param .b32 retval0;
	call.uni (retval0), 
	vprintf, 
	(
	param0, 
	param1
	);
	ld.param.b32 	%r55, [retval0];
	} // callseq 11
	ld.shared.u32 	%r57, [intermedio+36];
	st.local.u32 	[%rd6], %r57;
	{ // callseq 12, 0
	.param .b64 param0;
	st.param.b64 	[param0], %rd12;
	.param .b64 param1;
	st.param.b64 	[param1], %rd5;
	.param .b32 retval0;
	call.uni (retval0), 
	vprintf, 
	(
	param0, 
	param1
	);
	ld.param.b32 	%r58, [retval0];
	} // callseq 12
	ld.shared.u32 	%r60, [intermedio+40];
	st.local.u32 	[%rd6], %r60;
	{ // callseq 13, 0
	.param .b64 param0;
	st.param.b64 	[param0], %rd12;
	.param .b64 param1;
	st.param.b64 	[param1], %rd5;
	.param .b32 retval0;
	call.uni (retval0), 
	vprintf, 
	(
	param0, 
	param1
	);
	ld.param.b32 	%r61, [retval0];
	} // callseq 13
	ld.shared.u32 	%r63, [intermedio+44];
	st.local.u32 	[%rd6], %r63;
	{ // callseq 14, 0
	.param .b64 param0;
	st.param.b64 	[param0], %rd12;
	.param .b64 param1;
	st.param.b64 	[param1], %rd5;
	.param .b32 retval0;
	call.uni (retval0), 
	vprintf, 
	(
	param0, 
	param1
	);
	ld.param.b32 	%r64, [retval0];
	} // callseq 14
	ld.shared.u32 	%r66, [intermedio+48];
	st.local.u32 	[%rd6], %r66;
	{ // callseq 15, 0
	.param .b64 param0;
	st.param.b64 	[param0], %rd12;
	.param .b64 param1;
	st.param.b64 	[param1], %rd5;
	.param .b32 retval0;
	call.uni (retval0), 
	vprintf, 
	(
	param0, 
	param1
	);
	ld.param.b32 	%r67, [retval0];
	} // callseq 15
	ld.shared.u32 	%r69, [intermedio+52];
	st.local.u32 	[%rd6], %r69;
	{ // callseq 16, 0
	.param .b64 param0;
	st.param.b64 	[param0], %rd12;
	.param .b64 param1;
	st.param.b64 	[param1], %rd5;
	.param .b32 retval0;
	call.uni (retval0), 
	vprintf, 
	(
	param0, 
	param1
	);
	ld.param.b32 	%r70, [retval0];
	} // callseq 16
	ld.shared.u32 	%r72, [intermedio+56];
	st.local.u32 	[%rd6], %r72;
	{ // callseq 17, 0
	.param .b64 param0;
	st.param.b64 	[param0], %rd12;
	.param .b64 param1;
	st.param.b64 	[param1], %rd5;
	.param .b32 retval0;
	call.uni (retval0), 
	vprintf, 
	(
	param0, 
	param1
	);
	ld.param.b32 	%r73, [retval0];
	} // callseq 17
	ld.shared.u32 	%r75, [intermedio+60];
	st.local.u32 	[%rd6], %r75;
	{ // callseq 18, 0
	.param .b64 param0;
	st.param.b64 	[param0], %rd12;
	.param .b64 param1;
	st.param.b64 	[param1], %rd5;
	.param .b32 retval0;
	call.uni (retval0), 
	vprintf, 
	(
	param0, 
	param1
	);
	ld.param.b32 	%r76, [retval0];
	} // callseq 18
	ld.shared.u32 	%r78, [intermedio+64];
	st.local.u32 	[%rd6], %r78;
	{ // callseq 19, 0
	.param .b64 param0;
	st.param.b64 	[param0], %rd12;
	.param .b64 param1;
	st.param.b64 	[param1], %rd5;
	.param .b32 retval0;
	call.uni (retval0), 
	vprintf, 
	(
	param0, 
	param1
	);
	ld.param.b32 	%r79, [retval0];
	} // callseq 19
	ld.shared.u32 	%r81, [intermedio+68];
	st.local.u32 	[%rd6], %r81;
	{ // callseq 20, 0
	.param .b64 param0;
	st.param.b64 	[param0], %rd12;
	.param .b64 param1;
	st.param.b64 	[param1], %rd5;
	.param .b32 retval0;
	call.uni (retval0), 
	vprintf, 
	(
	param0, 
	param1
	);
	ld.param.b32 	%r82, [retval0];
	} // callseq 20
	ld.shared.u32 	%r84, [intermedio+72];
	st.local.u32 	[%rd6], %r84;
	{ // callseq 21, 0
	.param .b64 param0;
	st.param.b64 	[param0], %rd12;
	.param .b64 param1;
	st.param.b64 	[param1], %rd5;
	.param .b32 retval0;
	call.uni (retval0), 
	vprintf, 
	(
	param0, 
	param1
	);
	ld.param.b32 	%r85, [retval0];
	} // callseq 21
	ld.shared.u32 	%r87, [intermedio+76];
	st.local.u32 	[%rd6], %r87;
	{ // callseq 22, 0
	.param .b64 param0;
	st.param.b64 	[param0], %rd12;
	.param .b64 param1;
	st.param.b64 	[param1], %rd5;
	.param .b32 retval0;
	call.uni (retval0), 
	vprintf, 
	(
	param0, 
	param1
	);
	ld.param.b32 	%r88, [retval0];
	} // callseq 22
	ld.shared.u32 	%r90, [intermedio+80];
	st.local.u32 	[%rd6], %r90;
	{ // callseq 23, 0
	.param .b64 param0;
	st.param.b64 	[param0], %rd12;
	.param .b64 param1;
	st.param.b64 	[param1], %rd5;
	.param .b32 retval0;
	call.uni (retval0), 
	vprintf, 
	(
	param0, 
	param1
	);
	ld.param.b32 	%r91, [retval0];
	} // callseq 23
	ld.shared.u32 	%r93, [intermedio+84];
	st.local.u32 	[%rd6], %r93;
	{ // callseq 24, 0
	.param .b64 param0;
	st.param.b64 	[param0], %rd12;
	.param .b64 param1;
	st.param.b64 	[param1], %rd5;
	.param .b32 retval0;
	call.uni (retval0), 
	vprintf, 
	(
	param0, 
	param1
	);
	ld.param.b32 	%r94, [retval0];
	} // callseq 24
	ld.shared.u32 	%r96, [intermedio+88];
	st.local.u32 	[%rd6], %r96;
	{ // callseq 25, 0
	.param .b64 param0;
	st.param.b64 	[param0], %rd12;
	.param .b64 param1;
	st.param.b64 	[param1], %rd5;
	.param .b32 retval0;
	call.uni (retval0), 
	vprintf, 
	(
	param0, 
	param1
	);
	ld.param.b32 	%r97, [retval0];
	} // callseq 25
	ld.shared.u32 	%r99, [intermedio+92];
	st.local.u32 	[%rd6], %r99;
	{ // callseq 26, 0
	.param .b64 param0;
	st.param.b64 	[param0], %rd12;
	.param .b64 param1;
	st.param.b64 	[param1], %rd5;
	.param .b32 retval0;
	call.uni (retval0), 
	vprintf, 
	(
	param0, 
	param1
	);
	ld.param.b32 	%r100, [retval0];
	} // callseq 26
	ld.shared.u32 	%r102, [intermedio+96];
	st.local.u32 	[%rd6], %r102;
	{ // callseq 27, 0
	.param .b64 param0;
	st.param.b64 	[param0], %rd12;
	.param .b64 param1;
	st.param.b64 	[param1], %rd5;
	.param .b32 retval0;
	call.uni (retval0), 
	vprintf, 
	(
	param0, 
	param1
	);
	ld.param.b32 	%r103, [retval0];
	} // callseq 27
	ld.shared.u32 	%r105, [intermedio+100];
	st.local.u32 	[%rd6], %r105;
	{ // callseq 28, 0
	.param .b64 param0;
	st.param.b64 	[param0], %rd12;
	.param .b64 param1;
	st.param.b64 	[param1], %rd5;
	.param .b32 retval0;
	call.uni (retval0), 
	vprintf, 
	(
	param0, 
	param1
	);
	ld.param.b32 	%r106, [retval0];
	} // callseq 28
	ld.shared.u32 	%r108, [intermedio+104];
	st.local.u32 	[%rd6], %r108;
	{ // callseq 29, 0
	.param .b64 param0;
	st.param.b64 	[param0], %rd12;
	.param .b64 param1;
	st.param.b64 	[param1], %rd5;
	.param .b32 retval0;
	call.uni (retval0), 
	vprintf, 
	(
	param0, 
	param1
	);
	ld.param.b32 	%r109, [retval0];
	} // callseq 29
	ld.shared.u32 	%r111, [intermedio+108];
	st.local.u32 	[%rd6], %r111;
	{ // callseq 30, 0
	.param .b64 param0;
	st.param.b64 	[param0], %rd12;
	.param .b64 param1;
	st.param.b64 	[param1], %rd5;
	.param .b32 retval0;
	call.uni (retval0), 
	vprintf, 
	(
	param0, 
	param1
	);
	ld.param.b32 	%r112, [retval0];
	} // callseq 30
	ld.shared.u32 	%r114, [intermedio+112];
	st.local.u32 	[%rd6], %r114;
	{ // callseq 31, 0
	.param .b64 param0;
	st.param.b64 	[param0], %rd12;
	.param .b64 param1;
	st.param.b64 	[param1], %rd5;
	.param .b32 retval0;
	call.uni (retval0), 
	vprintf, 
	(
	param0, 
	param1
	);
	ld.param.b32 	%r115, [retval0];
	} // callseq 31
	ld.shared.u32 	%r117, [intermedio+116];
	st.local.u32 	[%rd6], %r117;
	{ // callseq 32, 0
	.param .b64 param0;
	st.param.b64 	[param0], %rd12;
	.param .b64 param1;
	st.param.b64 	[param1], %rd5;
	.param .b32 retval0;
	call.uni (retval0), 
	vprintf, 
	(
	param0, 
	param1
	);
	ld.param.b32 	%r118, [retval0];
	} // callseq 32
	ld.shared.u32 	%r120, [intermedio+120];
	st.local.u32 	[%rd6], %r120;
	{ // callseq 33, 0
	.param .b64 param0;
	st.param.b64 	[param0], %rd12;
	.param .b64 param1;
	st.param.b64 	[param1], %rd5;
	.param .b32 retval0;
	call.uni (retval0), 
	vprintf, 
	(
	param0, 
	param1
	);
	ld.param.b32 	%r121, [retval0];
	} // callseq 33
	ld.shared.u32 	%r123, [intermedio+124];
	st.local.u32 	[%rd6], %r123;
	{ // callseq 34, 0
	.param .b64 param0;
	st.param.b64 	[param0], %rd12;
	.param .b64 param1;
	st.param.b64 	[param1], %rd5;
	.param .b32 retval0;
	call.uni (retval0), 
	vprintf, 
	(
	param0, 
	param1
	);
	ld.param.b32 	%r124, [retval0];
	} // callseq 34
	ld.shared.u32 	%r126, [intermedio+128];
	st.local.u32 	[%rd6], %r126;
	{ // callseq 35, 0
	.param .b64 param0;
	st.param.b64 	[param0], %rd12;
	.param .b64 param1;
	st.param.b64 	[param1], %rd5;
	.param .b32 retval0;
	call.uni (retval0), 
	vprintf, 
	(
	param0, 
	param1
	);
	ld.param.b32 	%r127, [retval0];
	} // callseq 35
	ld.shared.u32 	%r129, [intermedio+132];
	st.local.u32 	[%rd6], %r129;
	{ // callseq 36, 0
	.param .b64 param0;
	st.param.b64 	[param0], %rd12;
	.param .b64 param1;
	st.param.b64 	[param1], %rd5;
	.param .b32 retval0;
	call.uni (retval0), 
	vprintf, 
	(
	param0, 
	param1
	);
	ld.param.b32 	%r130, [retval0];
	} // callseq 36
	ld.shared.u32 	%r132, [intermedio+136];
	st.local.u32 	[%rd6], %r132;
	{ // callseq 37, 0
	.param .b64 param0;
	st.param.b64 	[param0], %rd12;
	.param .b64 param1;
	st.param.b64 	[param1], %rd5;
	.param .b32 retval0;
	call.uni (retval0), 
	vprintf, 
	(
	param0, 
	param1
	);
	ld.param.b32 	%r133, [retval0];
	} // callseq 37
	ld.shared.u32 	%r135, [intermedio+140];
	st.local.u32 	[%rd6], %r135;
	{ // callseq 38, 0
	.param .b64 param0;
	st.param.b64 	[param0], %rd12;
	.param .b64 param1;
	st.param.b64 	[param1], %rd5;
	.param .b32 retval0;
	call.uni (retval0), 
	vprintf, 
	(
	param0, 
	param1
	);
	ld.param.b32 	%r136, [retval0];
	} // callseq 38
	ld.shared.u32 	%r138, [intermedio+144];
	st.local.u32 	[%rd6], %r138;
	{ // callseq 39, 0
	.param .b64 param0;
	st.param.b64 	[param0], %rd12;
	.param .b64 param1;
	st.param.b64 	[param1], %rd5;
	.param .b32 retval0;
	call.uni (retval0), 
	vprintf, 
	(
	param0, 
	param1
	);
	ld.param.b32 	%r139, [retval0];
	} // callseq 39
	ld.shared.u32 	%r141, [intermedio+148];
	st.local.u32 	[%rd6], %r141;
	{ // callseq 40, 0
	.param .b64 param0;
	st.param.b64 	[param0], %rd12;
	.param .b64 param1;
	st.param.b64 	[param1], %rd5;
	.param .b32 retval0;
	call.uni (retval0), 
	vprintf, 
	(
	param0, 
	param1
	);
	ld.param.b32 	%r142, [retval0];
	} // callseq 40
	ld.shared.u32 	%r144, [intermedio+152];
	st.local.u32 	[%rd6], %r144;
	{ // callseq 41, 0
	.param .b64 param0;
	st.param.b64 	[param0], %rd12;
	.param .b64 param1;
	st.param.b64 	[param1], %rd5;
	.param .b32 retval0;
	call.uni (retval0), 
	vprintf, 
	(
	param0, 
	param1
	);
	ld.param.b32 	%r145, [retval0];
	} // callseq 41
	ld.shared.u32 	%r147, [intermedio+156];
	st.local.u32 	[%rd6], %r147;
	{ // callseq 42, 0
	.param .b64 param0;
	st.param.b64 	[param0], %rd12;
	.param .b64 param1;
	st.param.b64 	[param1], %rd5;
	.param .b32 retval0;
	call.uni (retval0), 
	vprintf, 
	(
	param0, 
	param1
	);
	ld.param.b32 	%r148, [retval0];
	} // callseq 42
	ld.shared.u32 	%r150, [intermedio+160];
	st.local.u32 	[%rd6], %r150;
	{ // callseq 43, 0
	.param .b64 param0;
	st.param.b64 	[param0], %rd12;
	.param .b64 param1;
	st.param.b64 	[param1], %rd5;
	.param .b32 retval0;
	call.uni (retval0), 
	vprintf, 
	(
	param0, 
	param1
	);
	ld.param.b32 	%r151, [retval0];
	} // callseq 43
	ld.shared.u32 	%r153, [intermedio+164];
	st.local.u32 	[%rd6], %r153;
	{ // callseq 44, 0
	.param .b64 param0;
	st.param.b64 	[param0], %rd12;
	.param .b64 param1;
	st.param.b64 	[param1], %rd5;
	.param .b32 retval0;
	call.uni (retval0), 
	vprintf, 
	(
	param0, 
	param1
	);
	ld.param.b32 	%r154, [retval0];
	} // callseq 44
	ld.shared.u32 	%r156, [intermedio+168];
	st.local.u32 	[%rd6], %r156;
	{ // callseq 45, 0
	.param .b64 param0;
	st.param.b64 	[param0], %rd12;
	.param .b64 param1;
	st.param.b64 	[param1], %rd5;
	.param .b32 retval0;
	call.uni (retval0), 
	vprintf, 
	(
	param0, 
	param1
	);
	ld.param.b32 	%r157, [retval0];
	} // callseq 45
	ld.shared.u32 	%r159, [intermedio+172];
	st.local.u32 	[%rd6], %r159;
	{ // callseq 46, 0
	.param .b64 param0;
	st.param.b64 	[param0], %rd12;
	.param .b64 param1;
	st.param.b64 	[param1], %rd5;
	.param .b32 retval0;
	call.uni (retval0), 
	vprintf, 
	(
	param0, 
	param1
	);
	ld.param.b32 	%r160, [retval0];
	} // callseq 46
	ld.shared.u32 	%r162, [intermedio+176];
	st.local.u32 	[%rd6], %r162;
	{ // callseq 47, 0
	.param .b64 param0;
	st.param.b64 	[param0], %rd12;
	.param .b64 param1;
	st.param.b64 	[param1], %rd5;
	.param .b32 retval0;
	call.uni (retval0), 
	vprintf, 
	(
	param0, 
	param1
	);
	ld.param.b32 	%r163, [retval0];
	} // callseq 47
	ld.shared.u32 	%r165, [intermedio+180];
	st.local.u32 	[%rd6], %r165;
	{ // callseq 48, 0
	.param .b64 param0;
	st.param.b64 	[param0], %rd12;
	.param .b64 param1;
	st.param.b64 	[param1], %rd5;
	.param .b32 retval0;
	call.uni (retval0), 
	vprintf, 
	(
	param0, 
	param1
	);
	ld.param.b32 	%r166, [retval0];
	} // callseq 48
	ld.shared.u32 	%r168, [intermedio+184];
	st.local.u32 	[%rd6], %r168;
	{ // callseq 49, 0
	.param .b64 param0;
	st.param.b64 	[param0], %rd12;
	.param .b64 param1;
	st.param.b64 	[param1], %rd5;
	.param .b32 retval0;
	call.uni (retval0), 
	vprintf, 
	(
	param0, 
	param1
	);
	ld.param.b32 	%r169, [retval0];
	} // callseq 49
	ld.shared.u32 	%r171, [intermedio+188];
	st.local.u32 	[%rd6], %r171;
	{ // callseq 50, 0
	.param .b64 param0;
	st.param.b64 	[param0], %rd12;
	.param .b64 param1;
	st.param.b64 	[param1], %rd5;
	.param .b32 retval0;
	call.uni (retval0), 
	vprintf, 
	(
	param0, 
	param1
	);
	ld.param.b32 	%r172, [retval0];
	} // callseq 50
	ld.shared.u32 	%r174, [intermedio+192];
	st.local.u32 	[%rd6], %r174;
	{ // callseq 51, 0
	.param .b64 param0;
	st.param.b64 	[param0], %rd12;
	.param .b64 param1;
	st.param.b64 	[param1], %rd5;
	.param .b32 retval0;
	call.uni (retval0), 
	vprintf, 
	(
	param0, 
	param1
	);
	ld.param.b32 	%r175, [retval0];
	} // callseq 51
	ld.shared.u32 	%r177, [intermedio+196];
	st.local.u32 	[%rd6], %r177;
	{ // callseq 52, 0
	.param .b64 param0;
	st.param.b64 	[param0], %rd12;
	.param .b64 param1;
	st.param.b64 	[param1], %rd5;
	.param .b32 retval0;
	call.uni (retval0), 
	vprintf, 
	(
	param0, 
	param1
	);
	ld.param.b32 	%r178, [retval0];
	} // callseq 52
	ld.shared.u32 	%r180, [intermedio+200];
	st.local.u32 	[%rd6], %r180;
	{ // callseq 53, 0
	.param .b64 param0;
	st.param.b64 	[param0], %rd12;
	.param .b64 param1;
	st.param.b64 	[param1], %rd5;
	.param .b32 retval0;
	call.uni (retval0), 
	vprintf, 
	(
	param0, 
	param1
	);
	ld.param.b32 	%r181, [retval0];
	} // callseq 53
	ld.shared.u32 	%r183, [intermedio+204];
	st.local.u32 	[%rd6], %r183;
	{ // callseq 54, 0
	.param .b64 param0;
	st.param.b64 	[param0], %rd12;
	.param .b64 param1;
	st.param.b64 	[param1], %rd5;
	.param .b32 retval0;
	call.uni (retval0), 
	vprintf, 
	(
	param0, 
	param1
	);
	ld.param.b32 	%r184, [retval0];
	} // callseq 54
	ld.shared.u32 	%r186, [intermedio+208];
	st.local.u32 	[%rd6], %r186;
	{ // callseq 55, 0
	.param .b64 param0;
	st.param.b64 	[param0], %rd12;
	.param .b64 param1;
	st.param.b64 	[param1], %rd5;
	.param .b32 retval0;
	call.uni (retval0), 
	vprintf, 
	(
	param0, 
	param1
	);
	ld.param.b32 	%r187, [retval0];
	} // callseq 55
	ld.shared.u32 	%r189, [intermedio+212];
	st.local.u32 	[%rd6], %r189;
	{ // callseq 56, 0
	.param .b64 param0;
	st.param.b64 	[param0], %rd12;
	.param .b64 param1;
	st.param.b64 	[param1], %rd5;
	.param .b32 retval0;
	call.uni (retval0), 
	vprintf, 
	(
	param0, 
	param1
	);
	ld.param.b32 	%r190, [retval0];
	} // callseq 56
	ld.shared.u32 	%r192, [intermedio+216];
	st.local.u32 	[%rd6], %r192;
	{ // callseq 57, 0
	.param .b64 param0;
	st.param.b64 	[param0], %rd12;
	.param .b64 param1;
	st.param.b64 	[param1], %rd5;
	.param .b32 retval0;
	call.uni (retval0), 
	vprintf, 
	(
	param0, 
	param1
	);
	ld.param.b32 	%r193, [retval0];
	} // callseq 57
	ld.shared.u32 	%r195, [intermedio+220];
	st.local.u32 	[%rd6], %r195;
	{ // callseq 58, 0
	.param .b64 param0;
	st.param.b64 	[param0], %rd12;
	.param .b64 param1;
	st.param.b64 	[param1], %rd5;
	.param .b32 retval0;
	call.uni (retval0), 
	vprintf, 
	(
	param0, 
	param1
	);
	ld.param.b32 	%r196, [retval0];
	} // callseq 58
	ld.shared.u32 	%r198, [intermedio+224];
	st.local.u32 	[%rd6], %r198;
	{ // callseq 59, 0
	.param .b64 param0;
	st.param.b64 	[param0], %rd12;
	.param .b64 param1;
	st.param.b64 	[param1], %rd5;
	.param .b32 retval0;
	call.uni (retval0), 
	vprintf, 
	(
	param0, 
	param1
	);
	ld.param.b32 	%r199, [retval0];
	} // callseq 59
	ld.shared.u32 	%r201, [intermedio+228];
	st.local.u32 	[%rd6], %r201;
	{ // callseq 60, 0
	.param .b64 param0;
	st.param.b64 	[param0], %rd12;
	.param .b64 param1;
	st.param.b64 	[param1], %rd5;
	.param .b32 retval0;
	call.uni (retval0), 
	vprintf, 
	(
	param0, 
	param1
	);
	ld.param.b32 	%r202, [retval0];
	} // callseq 60
	ld.shared.u32 	%r204, [intermedio+232];
	st.local.u32 	[%rd6], %r204;
	{ // callseq 61, 0
	.param .b64 param0;
	st.param.b64 	[param0], %rd12;
	.param .b64 param1;
	st.param.b64 	[param1], %rd5;
	.param .b32 retval0;
	call.uni (retval0), 
	vprintf, 
	(
	param0, 
	param1
	);
	ld.param.b32 	%r205, [retval0];
	} // callseq 61
	ld.shared.u32 	%r207, [intermedio+236];
	st.local.u32 	[%rd6], %r207;
	{ // callseq 62, 0
	.param .b64 param0;
	st.param.b64 	[param0], %rd12;
	.param .b64 param1;
	st.param.b64 	[param1], %rd5;
	.param .b32 retval0;
	call.uni (retval0), 
	vprintf, 
	(
	param0, 
	param1
	);
	ld.param.b32 	%r208, [retval0];
	} // callseq 62
	ld.shared.u32 	%r210, [intermedio+240];
	st.local.u32 	[%rd6], %r210;
	{ // callseq 63, 0
	.param .b64 param0;
	st.param.b64 	[param0], %rd12;
	.param .b64 param1;
	st.param.b64 	[param1], %rd5;
	.param .b32 retval0;
	call.uni (retval0), 
	vprintf, 
	(
	param0, 
	param1
	);
	ld.param.b32 	%r211, [retval0];
	} // callseq 63
	ld.shared.u32 	%r213, [intermedio+244];
	st.local.u32 	[%rd6], %r213;
	{ // callseq 64, 0
	.param .b64 param0;
	st.param.b64 	[param0], %rd12;
	.param .b64 param1;
	st.param.b64 	[param1], %rd5;
	.param .b32 retval0;
	call.uni (retval0), 
	vprintf, 
	(
	param0, 
	param1
	);
	ld.param.b32 	%r214, [retval0];
	} // callseq 64
	ld.shared.u32 	%r216, [intermedio+248];
	st.local.u32 	[%rd6], %r216;
	{ // callseq 65, 0
	.param .b64 param0;
	st.param.b64 	[param0], %rd12;
	.param .b64 param1;
	st.param.b64 	[param1], %rd5;
	.param .b32 retval0;
	call.uni (retval0), 
	vprintf, 
	(
	param0, 
	param1
	);
	ld.param.b32 	%r217, [retval0];
	} // callseq 65
	ld.shared.u32 	%r219, [intermedio+252];
	st.local.u32 	[%rd6], %r219;
	{ // callseq 66, 0
	.param .b64 param0;
	st.param.b64 	[param0], %rd12;
	.param .b64 param1;
	st.param.b64 	[param1], %rd5;
	.param .b32 retval0;
	call.uni (retval0), 
	vprintf, 
	(
	param0, 
	param1
	);
	ld.param.b32 	%r220, [retval0];
	} // callseq 66
	{ // callseq 67, 0
	.param .b64 param0;
	st.param.b64 	[param0], %rd8;
	.param .b64 param1;
	st.param.b64 	[param1], 0;
	.param .b32 retval0;
	call.uni (retval0), 
	vprintf, 
	(
	param0, 
	param1
	);
	ld.param.b32 	%r222, [retval0];
	} // callseq 67
$L__BB1_2:
	mov.u32 	%r224, %tid.y;
	mov.u32 	%r3, %ntid.x;
	mov.u32 	%r225, %tid.x;
	mad.lo.s32 	%r1, %r224, %r3, %r225;
	shl.b32 	%r226, %r1, 2;
	mov.u32 	%r227, intermedio;
	add.s32 	%r2, %r227, %r226;
	mov.u32 	%r228, %ntid.y;
	mul.lo.s32 	%r229, %r3, %r228;
	shr.u32 	%r236, %r229, 1;
	setp.lt.u32 	%p6, %r236, %r3;
	@%p6 bra 	$L__BB1_6;
$L__BB1_3:
	setp.ge.u32 	%p7, %r1, %r236;
	@%p7 bra 	$L__BB1_5;
	ld.shared.u32 	%r230, [%r2];
	shl.b32 	%r231, %r236, 2;
	add.s32 	%r232, %r2, %r231;
	ld.shared.u32 	%r233, [%r232];
	add.s32 	%r234, %r233, %r230;
	st.shared.u32 	[%r2], %r234;
$L__BB1_5:
	bar.sync 	0;
	shr.u32 	%r236, %r236, 1;
	setp.ge.u32 	%p8, %r236, %r3;
	@%p8 bra 	$L__BB1_3;
$L__BB1_6:
	bar.sync 	0;
	setp.ge.u32 	%p9, %r1, %r3;
	@%p9 bra 	$L__BB1_8;
	ld.shared.u32 	%r235, [%r2];
	st.global.u32 	[%rd1], %r235;
$L__BB1_8:
	ret;

}


// ===== COMPILED SASS (sm_100) =====

	.target	sm_100

	.elftype	@"ET_EXEC"


//--------------------- .note.nv.tkinfo           --------------------------
	.section	.note.nv.tkinfo,"",@"SHT_NOTE"
	.sectionflags	@"SHF_NOTE_NV_TKINFO"
	.tkinfo
        /*0018*/ 	.word	0x00000002
        /*0030*/ 	.string	""
        /*0030*/ 	.string	"ptxas"
        /*0030*/ 	.string	"Cuda compilation tools, release 13.0, V13.0.88"
        /*0030*/ 	.string	"Build cuda_13.0.r13.0/compiler.36424714_0"
        /*0030*/ 	.string	"-arch sm_100 -m 64 "



//--------------------- .note.nv.cuinfo           --------------------------
	.section	.note.nv.cuinfo,"",@"SHT_NOTE"
	.sectionflags	@"SHF_NOTE_NV_CUINFO"
        /*0018*/ 	.short	0x0002
        /*001a*/ 	.short	0x0064
        /*001c*/ 	.short	0x0082
	.zero		2


//--------------------- .nv.info                  --------------------------
	.section	.nv.info,"",@"SHT_CUDA_INFO"
	.align	4


	//----- nvinfo : EIATTR_REGCOUNT
	.align		4
        /*0000*/ 	.byte	0x04, 0x2f
        /*0002*/ 	.short	(.L_4 - .L_3)
	.align		4
.L_3:
        /*0004*/ 	.word	index@(_Z19decrypt_kernel_ej3BPiS_S_)
        /*0008*/ 	.word	0x0000000a


	//----- nvinfo : EIATTR_FRAME_SIZE
	.align		4
.L_4:
        /*000c*/ 	.byte	0x04, 0x11
        /*000e*/ 	.short	(.L_6 - .L_5)
	.align		4
.L_5:
        /*0010*/ 	.word	index@(_Z19decrypt_kernel_ej3BPiS_S_)
        /*0014*/ 	.word	0x00000000


	//----- nvinfo : EIATTR_REGCOUNT
	.align		4
.L_6:
        /*0018*/ 	.byte	0x04, 0x2f
        /*001a*/ 	.short	(.L_8 - .L_7)
	.align		4
.L_7:
        /*001c*/ 	.word	index@(_Z9reductionPiiii)
        /*0020*/ 	.word	0x00000018


	//----- nvinfo : EIATTR_FRAME_SIZE
	.align		4
.L_8:
        /*0024*/ 	.byte	0x04, 0x11
        /*0026*/ 	.short	(.L_10 - .L_9)
	.align		4
.L_9:
        /*0028*/ 	.word	index@(_Z9reductionPiiii)
        /*002c*/ 	.word	0x00000008


	//----- nvinfo : EIATTR_MIN_STACK_SIZE
	.align		4
.L_10:
        /*0030*/ 	.byte	0x04, 0x12
        /*0032*/ 	.short	(.L_12 - .L_11)
	.align		4
.L_11:
        /*0034*/ 	.word	index@(_Z9reductionPiiii)
        /*0038*/ 	.word	0x00000008


	//----- nvinfo : EIATTR_MIN_STACK_SIZE
	.align		4
.L_12:
        /*003c*/ 	.byte	0x04, 0x12
        /*003e*/ 	.short	(.L_14 - .L_13)
	.align		4
.L_13:
        /*0040*/ 	.word	index@(_Z19decrypt_kernel_ej3BPiS_S_)
        /*0044*/ 	.word	0x00000000
.L_14:


//--------------------- .nv.compat                --------------------------
	.section	.nv.compat,"",@"SHT_CUDA_COMPAT_INFO"
	.align	4
        /*0000*/ 	.byte	0x02, 0x09, 0x00, 0x00, 0x02, 0x02, 0x01, 0x00, 0x02, 0x05, 0x05, 0x00, 0x03, 0x07, 0x01, 0x01
        /*0010*/ 	.byte	0x02, 0x03, 0x00, 0x00, 0x02, 0x06, 0x01, 0x00, 0x04, 0x0b, 0x08, 0x00, 0x09, 0x00, 0x00, 0x00
        /*0020*/ 	.byte	0x00, 0x00, 0x00, 0x00


//--------------------- .nv.info._Z9reductionPiiii --------------------------
	.section	.nv.info._Z9reductionPiiii,"",@"SHT_CUDA_INFO"
	.sectionflags	@""
	.align	4


	//----- nvinfo : EIATTR_CUDA_API_VERSION
	.align		4
        /*0000*/ 	.byte	0x04, 0x37
        /*0002*/ 	.short	(.L_16 - .L_15)
.L_15:
        /*0004*/ 	.word	0x00000082


	//----- nvinfo : EIATTR_KPARAM_INFO
	.align		4
.L_16:
        /*0008*/ 	.byte	0x04, 0x17
        /*000a*/ 	.short	(.L_18 - .L_17)
.L_17:
        /*000c*/ 	.word	0x00000000
        /*0010*/ 	.short	0x0003
        /*0012*/ 	.short	0x0010
        /*0014*/ 	.byte	0x00, 0xf0, 0x11, 0x00


	//----- nvinfo : EIATTR_KPARAM_INFO
	.align		4
.L_18:
        /*0018*/ 	.byte	0x04, 0x17
        /*001a*/ 	.short	(.L_20 - .L_19)
.L_19:
        /*001c*/ 	.word	0x00000000
        /*0020*/ 	.short	0x0002
        /*0022*/ 	.short	0x000c
        /*0024*/ 	.byte	0x00, 0xf0, 0x11, 0x00


	//----- nvinfo : EIATTR_KPARAM_INFO
	.align		4
.L_20:
        /*0028*/ 	.byte	0x04, 0x17
        /*002a*/ 	.short	(.L_22 - .L_21)
.L_21:
        /*002c*/ 	.word	0x00000000
        /*0030*/ 	.short	0x0001
        /*0032*/ 	.short	0x0008
        /*0034*/ 	.byte	0x00, 0xf0, 0x11, 0x00


	//----- nvinfo : EIATTR_KPARAM_INFO
	.align		4
.L_22:
        /*0038*/ 	.byte	0x04, 0x17
        /*003a*/ 	.short	(.L_24 - .L_23)
.L_23:
        /*003c*/ 	.word	0x00000000
        /*0040*/ 	.short	0x0000
        /*0042*/ 	.short	0x0000
        /*0044*/ 	.byte	0x00, 0xf5, 0x21, 0x00


	//----- nvinfo : EIATTR_SPARSE_MMA_MASK
	.align		4
.L_24:
        /*0048*/ 	.byte	0x03, 0x50
        /*004a*/ 	.short	0x0000


	//----- nvinfo : EIATTR_MAXREG_COUNT
	.align		4
        /*004c*/ 	.byte	0x03, 0x1b
        /*004e*/ 	.short	0x00ff


	//----- nvinfo : EIATTR_NUM_BARRIERS
	.align		4
        /*0050*/ 	.byte	0x02, 0x4c
        /*0052*/ 	.byte	0x01
	.zero		1


	//----- nvinfo : EIATTR_EXTERNS
	.align		4
        /*0054*/ 	.byte	0x04, 0x0f
        /*0056*/ 	.short	(.L_26 - .L_25)


	//   ....[0]....
	.align		4
.L_25:
        /*0058*/ 	.word	index@(vprintf)


	//----- nvinfo : EIATTR_MERCURY_ISA_VERSION
	.align		4
.L_26:
        /*005c*/ 	.byte	0x03, 0x5f
        /*005e*/ 	.short	0x0101


	//----- nvinfo : EIATTR_VRC_CTA_INIT_COUNT
	.align		4
        /*0060*/ 	.byte	0x02, 0x4a
	.zero		1
	.zero		1


	//----- nvinfo : EIATTR_SYSCALL_OFFSETS
	.align		4
        /*0064*/ 	.byte	0x04, 0x46
        /*0066*/ 	.short	(.L_28 - .L_27)


	//   ....[0]....
.L_27:
        /*0068*/ 	.word	0x00000280


	//   ....[1]....
        /*006c*/ 	.word	0x000002f0


	//   ....[2]....
        /*0070*/ 	.word	0x00000360


	//   ....[3]....
        /*0074*/ 	.word	0x00000430


	//   ....[4]....
        /*0078*/ 	.word	0x00000500


	//   ....[5]....
        /*007c*/ 	.word	0x000005d0


	//   ....[6]....
        /*0080*/ 	.word	0x000006a0


	//   ....[7]....
        /*0084*/ 	.word	0x00000770


	//   ....[8]....
        /*0088*/ 	.word	0x00000840


	//   ....[9]....
        /*008c*/ 	.word	0x00000910


	//   ....[10]....
        /*0090*/ 	.word	0x000009e0


	//   ....[11]....
        /*0094*/ 	.word	0x00000ab0


	//   ....[12]....
        /*0098*/ 	.word	0x00000b80


	//   ....[13]....
        /*009c*/ 	.word	0x00000c50


	//   ....[14]....
        /*00a0*/ 	.word	0x00000d20


	//   ....[15]....
        /*00a4*/ 	.word	0x00000df0


	//   ....[16]....
        /*00a8*/ 	.word	0x00000ec0


	//   ....[17]....
        /*00ac*/ 	.word	0x00000f90


	//   ....[18]....
        /*00b0*/ 	.word	0x00001060


	//   ....[19]....
        /*00b4*/ 	.word	0x00001130


	//   ....[20]....
        /*00b8*/ 	.word	0x00001200


	//   ....[21]....
        /*00bc*/ 	.word	0x000012d0


	//   ....[22]....
        /*00c0*/ 	.word	0x000013a0


	//   ....[23]....
        /*00c4*/ 	.word	0x00001470


	//   ....[24]....
        /*00c8*/ 	.word	0x00001540


	//   ....[25]....
        /*00cc*/ 	.word	0x00001610


	//   ....[26]....
        /*00d0*/ 	.word	0x000016e0


	//   ....[27]....
        /*00d4*/ 	.word	0x000017b0


	//   ....[28]....
        /*00d8*/ 	.word	0x00001880


	//   ....[29]....
        /*00dc*/ 	.word	0x00001950


	//   ....[30]....
        /*00e0*/ 	.word	0x00001a20


	//   ....[31]....
        /*00e4*/ 	.word	0x00001af0


	//   ....[32]....
        /*00e8*/ 	.word	0x00001bc0


	//   ....[33]....
        /*00ec*/ 	.word	0x00001c90


	//   ....[34]....
        /*00f0*/ 	.word	0x00001d60


	//   ....[35]....
        /*00f4*/ 	.word	0x00001e30


	//   ....[36]....
        /*00f8*/ 	.word	0x00001f00


	//   ....[37]....
        /*00fc*/ 	.word	0x00001fd0


	//   ....[38]....
        /*0100*/ 	.word	0x000020a0


	//   ....[39]....
        /*0104*/ 	.word	0x00002170


	//   ....[40]....
        /*0108*/ 	.word	0x00002240


	//   ....[41]....
        /*010c*/ 	.word	0x00002310


	//   ....[42]....
        /*0110*/ 	.word	0x000023e0


	//   ....[43]....
        /*0114*/ 	.word	0x000024b0


	//   ....[44]....
        /*0118*/ 	.word	0x00002580


	//   ....[45]....
        /*011c*/ 	.word	0x00002650


	//   ....[46]....
        /*0120*/ 	.word	0x00002720


	//   ....[47]....
        /*0124*/ 	.word	0x000027f0


	//   ....[48]....
        /*0128*/ 	.word	0x000028c0


	//   ....[49]....
        /*012c*/ 	.word	0x00002990


	//   ....[50]....
        /*0130*/ 	.word	0x00002a60


	//   ....[51]....
        /*0134*/ 	.word	0x00002b30


	//   ....[52]....
        /*0138*/ 	.word	0x00002c00


	//   ....[53]....
        /*013c*/ 	.word	0x00002cd0


	//   ....[54]....
        /*0140*/ 	.word	0x00002da0


	//   ....[55]....
        /*0144*/ 	.word	0x00002e70


	//   ....[56]....
        /*0148*/ 	.word	0x00002f40


	//   ....[57]....
        /*014c*/ 	.word	0x00003010


	//   ....[58]....
        /*0150*/ 	.word	0x000030e0


	//   ....[59]....
        /*0154*/ 	.word	0x000031b0


	//   ....[60]....
        /*0158*/ 	.word	0x00003280


	//   ....[61]....
        /*015c*/ 	.word	0x00003350


	//   ....[62]....
        /*0160*/ 	.word	0x00003420


	//   ....[63]....
        /*0164*/ 	.word	0x000034f0


	//   ....[64]....
        /*0168*/ 	.word	0x000035c0


	//   ....[65]....
        /*016c*/ 	.word	0x00003690


	//   ....[66]....
        /*0170*/ 	.word	0x00003760


	//   ....[67]....
        /*0174*/ 	.word	0x000037d0


	//----- nvinfo : EIATTR_EXIT_INSTR_OFFSETS
	.align		4
.L_28:
        /*0178*/ 	.byte	0x04, 0x1c
        /*017a*/ 	.short	(.L_30 - .L_29)


	//   ....[0]....
.L_29:
        /*017c*/ 	.word	0x000039a0


	//   ....[1]....
        /*0180*/ 	.word	0x000039d0


	//----- nvinfo : EIATTR_CRS_STACK_SIZE
	.align		4
.L_30:
        /*0184*/ 	.byte	0x04, 0x1e
        /*0186*/ 	.short	(.L_32 - .L_31)
.L_31:
        /*0188*/ 	.word	0x00000000


	//----- nvinfo : EIATTR_CBANK_PARAM_SIZE
	.align		4
.L_32:
        /*018c*/ 	.byte	0x03, 0x19
        /*018e*/ 	.short	0x0014


	//----- nvinfo : EIATTR_PARAM_CBANK
	.align		4
        /*0190*/ 	.byte	0x04, 0x0a
        /*0192*/ 	.short	(.L_34 - .L_33)
	.align		4
.L_33:
        /*0194*/ 	.word	index@(.nv.constant0._Z9reductionPiiii)
        /*0198*/ 	.short	0x0380
        /*019a*/ 	.short	0x0014


	//----- nvinfo : EIATTR_SW_WAR
	.align		4
.L_34:
        /*019c*/ 	.byte	0x04, 0x36
        /*019e*/ 	.short	(.L_36 - .L_35)
.L_35:
        /*01a0*/ 	.word	0x00000008
.L_36:


//--------------------- .nv.info._Z19decrypt_kernel_ej3BPiS_S_ --------------------------
	.section	.nv.info._Z19decrypt_kernel_ej3BPiS_S_,"",@"SHT_CUDA_INFO"
	.sectionflags	@""
	.align	4


	//----- nvinfo : EIATTR_CUDA_API_VERSION
	.align		4
        /*0000*/ 	.byte	0x04, 0x37
        /*0002*/ 	.short	(.L_38 - .L_37)
.L_37:
        /*0004*/ 	.word	0x00000082


	//----- nvinfo : EIATTR_KPARAM_INFO
	.align		4
.L_38:
        /*0008*/ 	.byte	0x04, 0x17
        /*000a*/ 	.short	(.L_40 - .L_39)
.L_39:
        /*000c*/ 	.word	0x00000000
        /*0010*/ 	.short	0x0002
        /*0012*/ 	.short	0x0010
        /*0014*/ 	.byte	0x00, 0xf5, 0x21, 0x00


	//----- nvinfo : EIATTR_KPARAM_INFO
	.align		4
.L_40:
        /*0018*/ 	.byte	0x04, 0x17
        /*001a*/ 	.short	(.L_42 - .L_41)
.L_41:
        /*001c*/ 	.word	0x00000000
        /*0020*/ 	.short	0x0001
        /*0022*/ 	.short	0x0008
        /*0024*/ 	.byte	0x00, 0xf5, 0x21, 0x00


	//----- nvinfo : EIATTR_KPARAM_INFO
	.align		4
.L_42:
        /*0028*/ 	.byte	0x04, 0x17
        /*002a*/ 	.short	(.L_44 - .L_43)
.L_43:
        /*002c*/ 	.word	0x00000000
        /*0030*/ 	.short	0x0000
        /*0032*/ 	.short	0x0000
        /*0034*/ 	.byte	0x00, 0xf5, 0x21, 0x00


	//----- nvinfo : EIATTR_SPARSE_MMA_MASK
	.align		4
.L_44:
        /*0038*/ 	.byte	0x03, 0x50
        /*003a*/ 	.short	0x0000


	//----- nvinfo : EIATTR_MAXREG_COUNT
	.align		4
        /*003c*/ 	.byte	0x03, 0x1b
        /*003e*/ 	.short	0x00ff


	//----- nvinfo : EIATTR_NUM_BARRIERS
	.align		4
        /*0040*/ 	.byte	0x02, 0x4c
        /*0042*/ 	.byte	0x01
	.zero		1


	//----- nvinfo : EIATTR_MERCURY_ISA_VERSION
	.align		4
        /*0044*/ 	.byte	0x03, 0x5f
        /*0046*/ 	.short	0x0101


	//----- nvinfo : EIATTR_VRC_CTA_INIT_COUNT
	.align		4
        /*0048*/ 	.byte	0x02, 0x4a
	.zero		1
	.zero		1


	//----- nvinfo : EIATTR_EXIT_INSTR_OFFSETS
	.align		4
        /*004c*/ 	.byte	0x04, 0x1c
        /*004e*/ 	.short	(.L_46 - .L_45)


	//   ....[0]....
.L_45:
        /*0050*/ 	.word	0x000001b0


	//   ....[1]....
        /*0054*/ 	.word	0x00000210


	//----- nvinfo : EIATTR_CBANK_PARAM_SIZE
	.align		4
.L_46:
        /*0058*/ 	.byte	0x03, 0x19
        /*005a*/ 	.short	0x0018


	//----- nvinfo : EIATTR_PARAM_CBANK
	.align		4
        /*005c*/ 	.byte	0x04, 0x0a
        /*005e*/ 	.short	(.L_48 - .L_47)
	.align		4
.L_47:
        /*0060*/ 	.word	index@(.nv.constant0._Z19decrypt_kernel_ej3BPiS_S_)
        /*0064*/ 	.short	0x0380
        /*0066*/ 	.short	0x0018


	//----- nvinfo : EIATTR_SW_WAR
	.align		4
.L_48:
        /*0068*/ 	.byte	0x04, 0x36
        /*006a*/ 	.short	(.L_50 - .L_49)
.L_49:
        /*006c*/ 	.word	0x00000008
.L_50:


//--------------------- .nv.callgraph             --------------------------
	.section	.nv.callgraph,"",@"SHT_CUDA_CALLGRAPH"
	.align	4
	.sectionentsize	8
	.align		4
        /*0000*/ 	.word	0x00000000
	.align		4
        /*0004*/ 	.word	0xffffffff
	.align		4
        /*0008*/ 	.word	index@(_Z9reductionPiiii)
	.align		4
        /*000c*/ 	.word	index@(vprintf)
	.align		4
        /*0010*/ 	.word	0x00000000
	.align		4
        /*0014*/ 	.word	0xfffffffe
	.align		4
        /*0018*/ 	.word	0x00000000
	.align		4
        /*001c*/ 	.word	0xfffffffd
	.align		4
        /*0020*/ 	.word	0x00000000
	.align		4
        /*0024*/ 	.word	0xfffffffc


//--------------------- .nv.constant4             --------------------------
	.section	.nv.constant4,"a",@progbits
	.align	8
	.align		8
.nv.constant4:
        /*0000*/ 	.dword	vprintf
	.align		8
        /*0008*/ 	.dword	$str
	.align		8
        /*0010*/ 	.dword	$str$1
	.align		8
        /*0018*/ 	.dword	$str$2


//--------------------- .text._Z9reductionPiiii   --------------------------
	.section	.text._Z9reductionPiiii,"ax",@progbits
	.align	128
        .global         _Z9reductionPiiii
        .type           _Z9reductionPiiii,@function
        .size           _Z9reductionPiiii,(.L_x_73 - _Z9reductionPiiii)
        .other          _Z9reductionPiiii,@"STO_CUDA_ENTRY STV_DEFAULT"
_Z9reductionPiiii:
.text._Z9reductionPiiii:
[----:B------:R-:W0:Y:S01]  /*0000*/  LDC R1, c[0x0][0x37c] ;  /* 0x0000df00ff017b82 */ /* 0x000e220000000800 */
[----:B------:R-:W1:Y:S01]  /*0010*/  S2R R6, SR_CTAID.Y ;  /* 0x0000000000067919 */ /* 0x000e620000002600 */
[----:B------:R-:W2:Y:S06]  /*0020*/  LDCU UR6, c[0x0][0x2fc] ;  /* 0x00005f80ff0677ac */ /* 0x000eac0008000800 */
[----:B------:R-:W3:Y:S01]  /*0030*/  LDC.64 R16, c[0x0][0x380] ;  /* 0x0000e000ff107b82 */ /* 0x000ee20000000a00 */
[----:B0-----:R-:W-:Y:S01]  /*0040*/  VIADD R1, R1, 0xfffffff8 ;  /* 0xfffffff801017836 */ /* 0x001fe20000000000 */
[----:B------:R-:W1:Y:S01]  /*0050*/  S2R R7, SR_TID.Y ;  /* 0x0000000000077919 */ /* 0x000e620000002200 */
[----:B------:R-:W0:Y:S01]  /*0060*/  LDCU UR7, c[0x0][0x360] ;  /* 0x00006c00ff0777ac */ /* 0x000e220008000800 */
[----:B------:R-:W0:Y:S01]  /*0070*/  S2R R4, SR_TID.X ;  /* 0x0000000000047919 */ /* 0x000e220000002100 */
[----:B------:R-:W1:Y:S01]  /*0080*/  LDCU UR4, c[0x0][0x364] ;  /* 0x00006c80ff0477ac */ /* 0x000e620008000800 */
[----:B------:R-:W0:Y:S01]  /*0090*/  S2R R5, SR_CTAID.X ;  /* 0x0000000000057919 */ /* 0x000e220000002500 */
[----:B------:R-:W4:Y:S01]  /*00a0*/  LDCU UR5, c[0x0][0x390] ;  /* 0x00007200ff0577ac */ /* 0x000f220008000800 */
[----:B------:R-:W5:Y:S01]  /*00b0*/  LDCU.64 UR36, c[0x0][0x358] ;  /* 0x00006b00ff2477ac */ /* 0x000f620008000a00 */
[----:B-1----:R-:W-:-:S04]  /*00c0*/  IMAD R2, R6, UR4, R7 ;  /* 0x0000000406027c24 */ /* 0x002fc8000f8e0207 */
[----:B----4-:R-:W-:Y:S02]  /*00d0*/  IMAD R3, R2, UR5, R2 ;  /* 0x0000000502037c24 */ /* 0x010fe4000f8e0202 */
[----:B0-----:R-:W-:-:S04]  /*00e0*/  IMAD R0, R5, UR7, R4 ;  /* 0x0000000705007c24 */ /* 0x001fc8000f8e0204 */
[----:B------:R-:W-:-:S04]  /*00f0*/  IMAD R3, R3, 0x20, R0 ;  /* 0x0000002003037824 */ /* 0x000fc800078e0200 */
[----:B---3--:R-:W-:-:S05]  /*0100*/  IMAD.WIDE R16, R3, 0x4, R16 ;  /* 0x0000000403107825 */ /* 0x008fca00078e0210 */
[----:B-----5:R-:W3:Y:S01]  /*0110*/  LDG.E R3, desc[UR36][R16.64] ;  /* 0x0000002410037981 */ /* 0x020ee2000c1e1900 */
[----:B------:R-:W0:Y:S01]  /*0120*/  S2UR UR5, SR_CgaCtaId ;  /* 0x00000000000579c3 */ /* 0x000e220000008800 */
[----:B------:R-:W-:Y:S01]  /*0130*/  UMOV UR4, 0x400 ;  /* 0x0000040000047882 */ /* 0x000fe20000000000 */
[----:B------:R-:W-:Y:S01]  /*0140*/  IMAD R0, R7, UR7, R4 ;  /* 0x0000000707007c24 */ /* 0x000fe2000f8e0204 */
[----:B------:R-:W-:Y:S04]  /*0150*/  BSSY.RECONVERGENT B6, `(.L_x_0) ;  /* 0x0000369000067945 */ /* 0x000fe80003800200 */
[----:B------:R-:W-:-:S04]  /*0160*/  ISETP.NE.AND P0, PT, R0, RZ, PT ;  /* 0x000000ff0000720c */ /* 0x000fc80003f05270 */
[----:B------:R-:W-:-:S04]  /*0170*/  ISETP.NE.OR P0, PT, R5, 0x1, P0 ;  /* 0x000000010500780c */ /* 0x000fc80000705670 */
[----:B------:R-:W-:Y:S01]  /*0180*/  ISETP.NE.OR P0, PT, R6, 0x1, P0 ;  /* 0x000000010600780c */ /* 0x000fe20000705670 */
[----:B0-----:R-:W-:Y:S01]  /*0190*/  ULEA UR4, UR5, UR4, 0x18 ;  /* 0x0000000405047291 */ /* 0x001fe2000f8ec0ff */
[----:B------:R-:W0:Y:S05]  /*01a0*/  LDCU UR5, c[0x0][0x2f8] ;  /* 0x00005f00ff0577ac */ /* 0x000e2a0008000800 */
[----:B------:R-:W-:Y:S02]  /*01b0*/  LEA R4, R0, UR4, 0x2 ;  /* 0x0000000400047c11 */ /* 0x000fe4000f8e10ff */
[----:B0-----:R-:W-:-:S04]  /*01c0*/  IADD3 R2, P1, PT, R1, UR5, RZ ;  /* 0x0000000501027c10 */ /* 0x001fc8000ff3e0ff */
[----:B--2---:R-:W-:Y:S01]  /*01d0*/  IADD3.X R18, PT, PT, RZ, UR6, RZ, P1, !PT ;  /* 0x00000006ff127c10 */ /* 0x004fe20008ffe4ff */
[----:B---3--:R0:W-:Y:S01]  /*01e0*/  STS [R4], R3 ;  /* 0x0000000304007388 */ /* 0x0081e20000000800 */
[----:B------:R-:W-:Y:S06]  /*01f0*/  BAR.SYNC.DEFER_BLOCKING 0x0 ;  /* 0x0000000000007b1d */ /* 0x000fec0000010000 */
[----:B------:R-:W-:Y:S05]  /*0200*/  @P0 BRA `(.L_x_1) ;  /* 0x0000003400740947 */ /* 0x000fea0003800000 */
[----:B------:R-:W-:Y:S01]  /*0210*/  MOV R19, 0x0 ;  /* 0x0000000000137802 */ /* 0x000fe20000000f00 */
[----:B------:R-:W0:Y:S01]  /*0220*/  LDCU.64 UR4, c[0x4][0x8] ;  /* 0x01000100ff0477ac */ /* 0x000e220008000a00 */
[----:B------:R-:W-:Y:S02]  /*0230*/  CS2R R6, SRZ ;  /* 0x0000000000067805 */ /* 0x000fe4000001ff00 */
[----:B------:R1:W2:Y:S01]  /*0240*/  LDC.64 R8, c[0x4][R19] ;  /* 0x0100000013087b82 */ /* 0x0002a20000000a00 */
[----:B0-----:R-:W-:Y:S02]  /*0250*/  IMAD.U32 R4, RZ, RZ, UR4 ;  /* 0x00000004ff047e24 */ /* 0x001fe4000f8e00ff */
[----:B-1----:R-:W-:-:S07]  /*0260*/  IMAD.U32 R5, RZ, RZ, UR5 ;  /* 0x00000005ff057e24 */ /* 0x002fce000f8e00ff */
[----:B------:R-:W-:-:S07]  /*0270*/  LEPC R20, `(.L_x_2) ;  /* 0x000000001014794e */ /* 0x000fce0000000000 */
[----:B--2---:R-:W-:Y:S05]  /*0280*/  CALL.ABS.NOINC R8 ;  /* 0x0000000008007343 */ /* 0x004fea0003c00000 */
.L_x_2:
[----:B------:R0:W1:Y:S01]  /*0290*/  LDC.64 R8, c[0x4][R19] ;  /* 0x0100000013087b82 */ /* 0x0000620000000a00 */
[----:B------:R-:W2:Y:S01]  /*02a0*/  LDCU.64 UR4, c[0x4][0x10] ;  /* 0x01000200ff0477ac */ /* 0x000ea20008000a00 */
[----:B------:R-:W-:Y:S02]  /*02b0*/  CS2R R6, SRZ ;  /* 0x0000000000067805 */ /* 0x000fe4000001ff00 */
[----:B--2---:R-:W-:Y:S01]  /*02c0*/  MOV R4, UR4 ;  /* 0x0000000400047c02 */ /* 0x004fe20008000f00 */
[----:B0-----:R-:W-:-:S07]  /*02d0*/  IMAD.U32 R5, RZ, RZ, UR5 ;  /* 0x00000005ff057e24 */ /* 0x001fce000f8e00ff */
[----:B------:R-:W-:-:S07]  /*02e0*/  LEPC R20, `(.L_x_3) ;  /* 0x000000001014794e */ /* 0x000fce0000000000 */
[----:B-1----:R-:W-:Y:S05]  /*02f0*/  CALL.ABS.NOINC R8 ;  /* 0x0000000008007343 */ /* 0x002fea0003c00000 */
.L_x_3:
[----:B------:R0:W1:Y:S01]  /*0300*/  LDC.64 R8, c[0x4][R19] ;  /* 0x0100000013087b82 */ /* 0x0000620000000a00 */
[----:B------:R-:W2:Y:S01]  /*0310*/  LDCU.64 UR4, c[0x4][0x8] ;  /* 0x01000100ff0477ac */ /* 0x000ea20008000a00 */
[----:B------:R-:W-:Y:S01]  /*0320*/  CS2R R6, SRZ ;  /* 0x0000000000067805 */ /* 0x000fe2000001ff00 */
[----:B--2---:R-:W-:Y:S01]  /*0330*/  IMAD.U32 R4, RZ, RZ, UR4 ;  /* 0x00000004ff047e24 */ /* 0x004fe2000f8e00ff */
[----:B0-----:R-:W-:-:S07]  /*0340*/  MOV R5, UR5 ;  /* 0x0000000500057c02 */ /* 0x001fce0008000f00 */
[----:B------:R-:W-:-:S07]  /*0350*/  LEPC R20, `(.L_x_4) ;  /* 0x000000001014794e */ /* 0x000fce0000000000 */
[----:B-1----:R-:W-:Y:S05]  /*0360*/  CALL.ABS.NOINC R8 ;  /* 0x0000000008007343 */ /* 0x002fea0003c00000 */
.L_x_4:
[----:B------:R-:W0:Y:S01]  /*0370*/  S2UR UR5, SR_CgaCtaId ;  /* 0x00000000000579c3 */ /* 0x000e220000008800 */
[----:B------:R-:W-:Y:S01]  /*0380*/  UMOV UR4, 0x400 ;  /* 0x0000040000047882 */ /* 0x000fe20000000000 */
[----:B------:R-:W-:Y:S01]  /*0390*/  MOV R6, R2 ;  /* 0x0000000200067202 */ /* 0x000fe20000000f00 */
[----:B------:R-:W-:-:S05]  /*03a0*/  IMAD.MOV.U32 R7, RZ, RZ, R18 ;  /* 0x000000ffff077224 */ /* 0x000fca00078e0012 */
[----:B------:R1:W2:Y:S01]  /*03b0*/  LDC.64 R8, c[0x4][R19] ;  /* 0x0100000013087b82 */ /* 0x0002a20000000a00 */
[----:B0-----:R-:W-:-:S09]  /*03c0*/  ULEA UR4, UR5, UR4, 0x18 ;  /* 0x0000000405047291 */ /* 0x001fd2000f8ec0ff */
[----:B------:R-:W0:Y:S02]  /*03d0*/  LDS R0, [UR4] ;  /* 0x00000004ff007984 */ /* 0x000e240008000800 */
[----:B------:R-:W3:Y:S02]  /*03e0*/  LDCU.64 UR4, c[0x4][0x18] ;  /* 0x01000300ff0477ac */ /* 0x000ee40008000a00 */
[----:B---3--:R-:W-:Y:S02]  /*03f0*/  IMAD.U32 R4, RZ, RZ, UR4 ;  /* 0x00000004ff047e24 */ /* 0x008fe4000f8e00ff */
[----:B------:R-:W-:Y:S01]  /*0400*/  IMAD.U32 R5, RZ, RZ, UR5 ;  /* 0x00000005ff057e24 */ /* 0x000fe2000f8e00ff */
[----:B0-2---:R1:W-:Y:S06]  /*0410*/  STL [R1], R0 ;  /* 0x0000000001007387 */ /* 0x0053ec0000100800 */
[----:B------:R-:W-:-:S07]  /*0420*/  LEPC R20, `(.L_x_5) ;  /* 0x000000001014794e */ /* 0x000fce0000000000 */
[----:B-1----:R-:W-:Y:S05]  /*0430*/  CALL.ABS.NOINC R8 ;  /* 0x0000000008007343 */ /* 0x002fea0003c00000 */
.L_x_5:
[----:B------:R-:W0:Y:S01]  /*0440*/  S2UR UR5, SR_CgaCtaId ;  /* 0x00000000000579c3 */ /* 0x000e220000008800 */
[----:B------:R-:W-:Y:S01]  /*0450*/  UMOV UR4, 0x400 ;  /* 0x0000040000047882 */ /* 0x000fe20000000000 */
[----:B------:R-:W-:Y:S02]  /*0460*/  IMAD.MOV.U32 R6, RZ, RZ, R2 ;  /* 0x000000ffff067224 */ /* 0x000fe400078e0002 */
[----:B------:R-:W-:-:S04]  /*0470*/  IMAD.MOV.U32 R7, RZ, RZ, R18 ;  /* 0x000000ffff077224 */ /* 0x000fc800078e0012 */
[----:B------:R1:W2:Y:S01]  /*0480*/  LDC.64 R8, c[0x4][R19] ;  /* 0x0100000013087b82 */ /* 0x0002a20000000a00 */
[----:B0-----:R-:W-:-:S09]  /*0490*/  ULEA UR4, UR5, UR4, 0x18 ;  /* 0x0000000405047291 */ /* 0x001fd2000f8ec0ff */
[----:B------:R-:W0:Y:S02]  /*04a0*/  LDS R0, [UR4+0x4] ;  /* 0x00000404ff007984 */ /* 0x000e240008000800 */
[----:B------:R-:W3:Y:S02]  /*04b0*/  LDCU.64 UR4, c[0x4][0x18] ;  /* 0x01000300ff0477ac */ /* 0x000ee40008000a00 */
[----:B---3--:R-:W-:Y:S01]  /*04c0*/  IMAD.U32 R4, RZ, RZ, UR4 ;  /* 0x00000004ff047e24 */ /* 0x008fe2000f8e00ff */
[----:B------:R-:W-:Y:S01]  /*04d0*/  MOV R5, UR5 ;  /* 0x0000000500057c02 */ /* 0x000fe20008000f00 */
[----:B0-2---:R1:W-:Y:S06]  /*04e0*/  STL [R1], R0 ;  /* 0x0000000001007387 */ /* 0x0053ec0000100800 */
[----:B------:R-:W-:-:S07]  /*04f0*/  LEPC R20, `(.L_x_6) ;  /* 0x000000001014794e */ /* 0x000fce0000000000 */
[----:B-1----:R-:W-:Y:S05]  /*0500*/  CALL.ABS.NOINC R8 ;  /* 0x0000000008007343 */ /* 0x002fea0003c00000 */
.L_x_6:
[----:B------:R-:W0:Y:S01]  /*0510*/  S2UR UR5, SR_CgaCtaId ;  /* 0x00000000000579c3 */ /* 0x000e220000008800 */
[----:B------:R-:W-:Y:S01]  /*0520*/  UMOV UR4, 0x400 ;  /* 0x0000040000047882 */ /* 0x000fe20000000000 */
[----:B------:R-:W-:Y:S01]  /*0530*/  IMAD.MOV.U32 R6, RZ, RZ, R2 ;  /* 0x000000ffff067224 */ /* 0x000fe200078e0002 */
[----:B------:R-:W-:-:S05]  /*0540*/  MOV R7, R18 ;  /* 0x0000001200077202 */ /* 0x000fca0000000f00 */
[----:B------:R1:W2:Y:S01]  /*0550*/  LDC.64 R8, c[0x4][R19] ;  /* 0x0100000013087b82 */ /* 0x0002a20000000a00 */
[----:B0-----:R-:W-:-:S09]  /*0560*/  ULEA UR4, UR5, UR4, 0x18 ;  /* 0x0000000405047291 */ /* 0x001fd2000f8ec0ff */
[----:B------:R-:W0:Y:S02]  /*0570*/  LDS R0, [UR4+0x8] ;  /* 0x00000804ff007984 */ /* 0x000e240008000800 */
[----:B------:R-:W3:Y:S02]  /*0580*/  LDCU.64 UR4, c[0x4][0x18] ;  /* 0x01000300ff0477ac */ /* 0x000ee40008000a00 */
[----:B---3--:R-:W-:Y:S01]  /*0590*/  MOV R4, UR4 ;  /* 0x0000000400047c02 */ /* 0x008fe20008000f00 */
[----:B------:R-:W-:Y:S01]  /*05a0*/  IMAD.U32 R5, RZ, RZ, UR5 ;  /* 0x00000005ff057e24 */ /* 0x000fe2000f8e00ff */
[----:B0-2---:R1:W-:Y:S06]  /*05b0*/  STL [R1], R0 ;  /* 0x0000000001007387 */ /* 0x0053ec0000100800 */
[----:B------:R-:W-:-:S07]  /*05c0*/  LEPC R20, `(.L_x_7) ;  /* 0x000000001014794e */ /* 0x000fce0000000000 */
[----:B-1----:R-:W-:Y:S05]  /*05d0*/  CALL.ABS.NOINC R8 ;  /* 0x0000000008007343 */ /* 0x002fea0003c00000 */
.L_x_7:
[----:B------:R-:W0:Y:S01]  /*05e0*/  S2UR UR5, SR_CgaCtaId ;  /* 0x00000000000579c3 */ /* 0x000e220000008800 */
[----:B------:R-:W-:Y:S01]  /*05f0*/  UMOV UR4, 0x400 ;  /* 0x0000040000047882 */ /* 0x000fe20000000000 */
[----:B------:R-:W-:Y:S01]  /*0600*/  MOV R6, R2 ;  /* 0x0000000200067202 */ /* 0x000fe20000000f00 */
[----:B------:R-:W-:-:S05]  /*0610*/  IMAD.MOV.U32 R7, RZ, RZ, R18 ;  /* 0x000000ffff077224 */ /* 0x000fca00078e0012 */
[----:B------:R1:W2:Y:S01]  /*0620*/  LDC.64 R8, c[0x4][R19] ;  /* 0x0100000013087b82 */ /* 0x0002a20000000a00 */
[----:B0-----:R-:W-:-:S09]  /*0630*/  ULEA UR4, UR5, UR4, 0x18 ;  /* 0x0000000405047291 */ /* 0x001fd2000f8ec0ff */
[----:B------:R-:W0:Y:S02]  /*0640*/  LDS R0, [UR4+0xc] ;  /* 0x00000c04ff007984 */ /* 0x000e240008000800 */
[----:B------:R-:W3:Y:S02]  /*0650*/  LDCU.64 UR4, c[0x4][0x18] ;  /* 0x01000300ff0477ac */ /* 0x000ee40008000a00 */
[----:B---3--:R-:W-:Y:S02]  /*0660*/  IMAD.U32 R4, RZ, RZ, UR4 ;  /* 0x00000004ff047e24 */ /* 0x008fe4000f8e00ff */
[----:B------:R-:W-:Y:S01]  /*0670*/  IMAD.U32 R5, RZ, RZ, UR5 ;  /* 0x00000005ff057e24 */ /* 0x000fe2000f8e00ff */
[----:B0-2---:R1:W-:Y:S06]  /*0680*/  STL [R1], R0 ;  /* 0x0000000001007387 */ /* 0x0053ec0000100800 */
[----:B------:R-:W-:-:S07]  /*0690*/  LEPC R20, `(.L_x_8) ;  /* 0x000000001014794e */ /* 0x000fce0000000000 */
[----:B-1----:R-:W-:Y:S05]  /*06a0*/  CALL.ABS.NOINC R8 ;  /* 0x0000000008007343 */ /* 0x002fea0003c00000 */
.L_x_8:
        /* <DEDUP_REMOVED lines=13> */
.L_x_9:
        /* <DEDUP_REMOVED lines=13> */
.L_x_10:
        /* <DEDUP_REMOVED lines=13> */
.L_x_11:
        /* <DEDUP_REMOVED lines=13> */
.L_x_12:
        /* <DEDUP_REMOVED lines=13> */
.L_x_13:
        /* <DEDUP_REMOVED lines=13> */
.L_x_14:
        /* <DEDUP_REMOVED lines=13> */
.L_x_15:
        /* <DEDUP_REMOVED lines=13> */
.L_x_16:
        /* <DEDUP_REMOVED lines=13> */
.L_x_17:
        /* <DEDUP_REMOVED lines=13> */
.L_x_18:
        /* <DEDUP_REMOVED lines=13> */
.L_x_19:
        /* <DEDUP_REMOVED lines=13> */
.L_x_20:
        /* <DEDUP_REMOVED lines=13> */
.L_x_21:
        /* <DEDUP_REMOVED lines=13> */
.L_x_22:
        /* <DEDUP_REMOVED lines=13> */
.L_x_23:
        /* <DEDUP_REMOVED lines=13> */
.L_x_24:
        /* <DEDUP_REMOVED lines=13> */
.L_x_25:
        /* <DEDUP_REMOVED lines=13> */
.L_x_26:
        /* <DEDUP_REMOVED lines=13> */
.L_x_27:
        /* <DEDUP_REMOVED lines=13> */
.L_x_28:
        /* <DEDUP_REMOVED lines=13> */
.L_x_29:
        /* <DEDUP_REMOVED lines=13> */
.L_x_30:
        /* <DEDUP_REMOVED lines=13> */
.L_x_31:
        /* <DEDUP_REMOVED lines=13> */
.L_x_32:
        /* <DEDUP_REMOVED lines=13> */
.L_x_33:
        /* <DEDUP_REMOVED lines=13> */
.L_x_34:
        /* <DEDUP_REMOVED lines=13> */
.L_x_35:
        /* <DEDUP_REMOVED lines=13> */
.L_x_36:
        /* <DEDUP_REMOVED lines=13> */
.L_x_37:
        /* <DEDUP_REMOVED lines=13> */
.L_x_38:
        /* <DEDUP_REMOVED lines=13> */
.L_x_39:
        /* <DEDUP_REMOVED lines=13> */
.L_x_40:
        /* <DEDUP_REMOVED lines=13> */
.L_x_41:
        /* <DEDUP_REMOVED lines=13> */
.L_x_42:
        /* <DEDUP_REMOVED lines=13> */
.L_x_43:
        /* <DEDUP_REMOVED lines=13> */
.L_x_44:
        /* <DEDUP_REMOVED lines=13> */
.L_x_45:
        /* <DEDUP_REMOVED lines=13> */
.L_x_46:
        /* <DEDUP_REMOVED lines=13> */
.L_x_47:
        /* <DEDUP_REMOVED lines=13> */
.L_x_48:
        /* <DEDUP_REMOVED lines=13> */
.L_x_49:
        /* <DEDUP_REMOVED lines=13> */
.L_x_50:
        /* <DEDUP_REMOVED lines=13> */
.L_x_51:
        /* <DEDUP_REMOVED lines=13> */
.L_x_52:
        /* <DEDUP_REMOVED lines=13> */
.L_x_53:
        /* <DEDUP_REMOVED lines=13> */
.L_x_54:
        /* <DEDUP_REMOVED lines=13> */
.L_x_55:
        /* <DEDUP_REMOVED lines=13> */
.L_x_56:
        /* <DEDUP_REMOVED lines=13> */
.L_x_57:
        /* <DEDUP_REMOVED lines=13> */
.L_x_58:
        /* <DEDUP_REMOVED lines=13> */
.L_x_59:
        /* <DEDUP_REMOVED lines=13> */
.L_x_60:
        /* <DEDUP_REMOVED lines=13> */
.L_x_61:
        /* <DEDUP_REMOVED lines=13> */
.L_x_62:
        /* <DEDUP_REMOVED lines=13> */
.L_x_63:
        /* <DEDUP_REMOVED lines=13> */
.L_x_64:
        /* <DEDUP_REMOVED lines=13> */
.L_x_65:
        /* <DEDUP_REMOVED lines=13> */
.L_x_66:
        /* <DEDUP_REMOVED lines=13> */
.L_x_67:
        /* <DEDUP_REMOVED lines=13> */
.L_x_68:
[----:B------:R0:W1:Y:S01]  /*3770*/  LDC.64 R2, c[0x4][R19] ;  /* 0x0100000013027b82 */ /* 0x0000620000000a00 */
[----:B------:R-:W2:Y:S01]  /*3780*/  LDCU.64 UR4, c[0x4][0x8] ;  /* 0x01000100ff0477ac */ /* 0x000ea20008000a00 */
[----:B------:R-:W-:Y:S01]  /*3790*/  CS2R R6, SRZ ;  /* 0x0000000000067805 */ /* 0x000fe2000001ff00 */
[----:B--2---:R-:W-:Y:S01]  /*37a0*/  IMAD.U32 R4, RZ, RZ, UR4 ;  /* 0x00000004ff047e24 */ /* 0x004fe2000f8e00ff */
[----:B0-----:R-:W-:-:S07]  /*37b0*/  MOV R5, UR5 ;  /* 0x0000000500057c02 */ /* 0x001fce0008000f00 */
[----:B------:R-:W-:-:S07]  /*37c0*/  LEPC R20, `(.L_x_1) ;  /* 0x000000001014794e */ /* 0x000fce0000000000 */
[----:B-1----:R-:W-:Y:S05]  /*37d0*/  CALL.ABS.NOINC R2 ;  /* 0x0000000002007343 */ /* 0x002fea0003c00000 */
.L_x_1:
[----:B------:R-:W-:Y:S05]  /*37e0*/  BSYNC.RECONVERGENT B6 ;  /* 0x0000000000067941 */ /* 0x000fea0003800200 */
.L_x_0:
[----:B0-----:R-:W0:Y:S01]  /*37f0*/  S2R R3, SR_TID.Y ;  /* 0x0000000000037919 */ /* 0x001e220000002200 */
[----:B------:R-:W1:Y:S01]  /*3800*/  LDC R6, c[0x0][0x360] ;  /* 0x0000d800ff067b82 */ /* 0x000e620000000800 */
[----:B------:R-:W1:Y:S01]  /*3810*/  LDCU UR4, c[0x0][0x364] ;  /* 0x00006c80ff0477ac */ /* 0x000e620008000800 */
[----:B------:R-:W0:Y:S06]  /*3820*/  S2R R0, SR_TID.X ;  /* 0x0000000000007919 */ /* 0x000e2c0000002100 */
[----:B------:R-:W2:Y:S01]  /*3830*/  S2UR UR5, SR_CgaCtaId ;  /* 0x00000000000579c3 */ /* 0x000ea20000008800 */
[----:B-1----:R-:W-:Y:S01]  /*3840*/  IMAD R2, R6, UR4, RZ ;  /* 0x0000000406027c24 */ /* 0x002fe2000f8e02ff */
[----:B------:R-:W-:-:S02]  /*3850*/  UMOV UR4, 0x400 ;  /* 0x0000040000047882 */ /* 0x000fc40000000000 */
[----:B--2---:R-:W-:Y:S01]  /*3860*/  ULEA UR4, UR5, UR4, 0x18 ;  /* 0x0000000405047291 */ /* 0x004fe2000f8ec0ff */
[----:B0-----:R-:W-:Y:S01]  /*3870*/  IMAD R0, R3, R6, R0 ;  /* 0x0000000603007224 */ /* 0x001fe200078e0200 */
[----:B------:R-:W-:-:S04]  /*3880*/  SHF.R.U32.HI R3, RZ, 0x1, R2 ;  /* 0x00000001ff037819 */ /* 0x000fc80000011602 */
[-C--:B------:R-:W-:Y:S02]  /*3890*/  ISETP.GE.U32.AND P1, PT, R3, R6.reuse, PT ;  /* 0x000000060300720c */ /* 0x080fe40003f26070 */
[C---:B------:R-:W-:Y:S02]  /*38a0*/  LEA R2, R0.reuse, UR4, 0x2 ;  /* 0x0000000400027c11 */ /* 0x040fe4000f8e10ff */
[----:B------:R-:W-:-:S09]  /*38b0*/  ISETP.GE.U32.AND P0, PT, R0, R6, PT ;  /* 0x000000060000720c */ /* 0x000fd20003f06070 */
[----:B------:R-:W-:Y:S05]  /*38c0*/  @!P1 BRA `(.L_x_69) ;  /* 0x00000000002c9947 */ /* 0x000fea0003800000 */
.L_x_70:
[----:B------:R-:W-:Y:S01]  /*38d0*/  ISETP.GE.U32.AND P1, PT, R0, R3, PT ;  /* 0x000000030000720c */ /* 0x000fe20003f26070 */
[----:B------:R-:W-:-:S12]  /*38e0*/  WARPSYNC.ALL ;  /* 0x0000000000007948 */ /* 0x000fd80003800000 */
[----:B------:R-:W-:Y:S01]  /*38f0*/  @!P1 IMAD R5, R3, 0x4, R2 ;  /* 0x0000000403059824 */ /* 0x000fe200078e0202 */
[----:B------:R-:W-:Y:S01]  /*3900*/  @!P1 LDS R4, [R2] ;  /* 0x0000000002049984 */ /* 0x000fe20000000800 */
[----:B------:R-:W-:-:S04]  /*3910*/  SHF.R.U32.HI R3, RZ, 0x1, R3 ;  /* 0x00000001ff037819 */ /* 0x000fc80000011603 */
[----:B------:R-:W0:Y:S02]  /*3920*/  @!P1 LDS R5, [R5] ;  /* 0x0000000005059984 */ /* 0x000e240000000800 */
[----:B0-----:R-:W-:-:S05]  /*3930*/  @!P1 IADD3 R7, PT, PT, R4, R5, RZ ;  /* 0x0000000504079210 */ /* 0x001fca0007ffe0ff */
[----:B------:R0:W-:Y:S01]  /*3940*/  @!P1 STS [R2], R7 ;  /* 0x0000000702009388 */ /* 0x0001e20000000800 */
[----:B------:R-:W-:Y:S01]  /*3950*/  BAR.SYNC.DEFER_BLOCKING 0x0 ;  /* 0x0000000000007b1d */ /* 0x000fe20000010000 */
[----:B------:R-:W-:-:S13]  /*3960*/  ISETP.GE.U32.AND P1, PT, R3, R6, PT ;  /* 0x000000060300720c */ /* 0x000fda0003f26070 */
[----:B0-----:R-:W-:Y:S05]  /*3970*/  @P1 BRA `(.L_x_70) ;  /* 0xfffffffc00d41947 */ /* 0x001fea000383ffff */
.L_x_69:
[----:B------:R-:W-:Y:S05]  /*3980*/  WARPSYNC.ALL ;  /* 0x0000000000007948 */ /* 0x000fea0003800000 */
[----:B------:R-:W-:Y:S06]  /*3990*/  BAR.SYNC.DEFER_BLOCKING 0x0 ;  /* 0x0000000000007b1d */ /* 0x000fec0000010000 */
[----:B------:R-:W-:Y:S05]  /*39a0*/  @P0 EXIT ;  /* 0x000000000000094d */ /* 0x000fea0003800000 */
[----:B------:R-:W0:Y:S04]  /*39b0*/  LDS R3, [R2] ;  /* 0x0000000002037984 */ /* 0x000e280000000800 */
[----:B0-----:R-:W-:Y:S01]  /*39c0*/  STG.E desc[UR36][R16.64], R3 ;  /* 0x0000000310007986 */ /* 0x001fe2000c101924 */
[----:B------:R-:W-:Y:S05]  /*39d0*/  EXIT ;  /* 0x000000000000794d */ /* 0x000fea0003800000 */
.L_x_71:
[----:B------:R-:W-:-:S00]  /*39e0*/  BRA `(.L_x_71) ;  /* 0xfffffffc00fc7947 */ /* 0x000fc0000383ffff */
[----:B------:R-:W-:-:S00]  /*39f0*/  NOP ;  /* 0x0000000000007918 */ /* 0x000fc00000000000 */
        /* <DEDUP_REMOVED lines=8> */
.L_x_73:


//--------------------- .text._Z19decrypt_kernel_ej3BPiS_S_ --------------------------
	.section	.text._Z19decrypt_kernel_ej3BPiS_S_,"ax",@progbits
	.align	128
        .global         _Z19decrypt_kernel_ej3BPiS_S_
        .type           _Z19decrypt_kernel_ej3BPiS_S_,@function
        .size           _Z19decrypt_kernel_ej3BPiS_S_,(.L_x_74 - _Z19decrypt_kernel_ej3BPiS_S_)
        .other          _Z19decrypt_kernel_ej3BPiS_S_,@"STO_CUDA_ENTRY STV_DEFAULT"
_Z19decrypt_kernel_ej3BPiS_S_:
.text._Z19decrypt_kernel_ej3BPiS_S_:
[----:B------:R-:W-:Y:S01]  /*0000*/  LDC R1, c[0x0][0x37c] ;  /* 0x0000df00ff017b82 */ /* 0x000fe20000000800 */
[----:B------:R-:W0:Y:S01]  /*0010*/  S2R R5, SR_TID.X ;  /* 0x0000000000057919 */ /* 0x000e220000002100 */
[----:B------:R-:W0:Y:S06]  /*0020*/  LDCU UR8, c[0x0][0x360] ;  /* 0x00006c00ff0877ac */ /* 0x000e2c0008000800 */
[----:B------:R-:W1:Y:S01]  /*0030*/  S2UR UR9, SR_CTAID.Y ;  /* 0x00000000000979c3 */ /* 0x000e620000002600 */
[----:B------:R-:W0:Y:S01]  /*0040*/  S2R R4, SR_TID.Y ;  /* 0x0000000000047919 */ /* 0x000e220000002200 */
[----:B------:R-:W-:Y:S01]  /*0050*/  UMOV UR4, 0x400 ;  /* 0x0000040000047882 */ /* 0x000fe20000000000 */
[----:B------:R-:W2:Y:S01]  /*0060*/  LDCU.64 UR6, c[0x0][0x358] ;  /* 0x00006b00ff0677ac */ /* 0x000ea20008000a00 */
[----:B------:R-:W3:Y:S04]  /*0070*/  S2R R6, SR_CTAID.X ;  /* 0x0000000000067919 */ /* 0x000ee80000002500 */
[----:B------:R-:W1:Y:S08]  /*0080*/  LDC R7, c[0x0][0x364] ;  /* 0x0000d900ff077b82 */ /* 0x000e700000000800 */
[----:B------:R-:W4:Y:S08]  /*0090*/  S2UR UR5, SR_CgaCtaId ;  /* 0x00000000000579c3 */ /* 0x000f300000008800 */
[----:B------:R-:W5:Y:S01]  /*00a0*/  LDC.64 R2, c[0x0][0x380] ;  /* 0x0000e000ff027b82 */ /* 0x000f620000000a00 */
[----:B0-----:R-:W-:-:S02]  /*00b0*/  IMAD R0, R4, UR8, R5 ;  /* 0x0000000804007c24 */ /* 0x001fc4000f8e0205 */
[----:B-1----:R-:W-:Y:S02]  /*00c0*/  IMAD R4, R7, UR9, R4 ;  /* 0x0000000907047c24 */ /* 0x002fe4000f8e0204 */
[----:B---3--:R-:W-:Y:S01]  /*00d0*/  IMAD R5, R6, UR8, R5 ;  /* 0x0000000806057c24 */ /* 0x008fe2000f8e0205 */
[----:B------:R-:W-:Y:S01]  /*00e0*/  ISETP.GT.U32.AND P0, PT, R0, 0x1f, PT ;  /* 0x0000001f0000780c */ /* 0x000fe20003f04070 */
[----:B----4-:R-:W-:-:S03]  /*00f0*/  ULEA UR4, UR5, UR4, 0x18 ;  /* 0x0000000405047291 */ /* 0x010fc6000f8ec0ff */
[----:B------:R-:W-:-:S03]  /*0100*/  LEA R5, R4, R5, 0xa ;  /* 0x0000000504057211 */ /* 0x000fc600078e50ff */
[----:B------:R-:W-:Y:S02]  /*0110*/  LEA R4, R0, UR4, 0x2 ;  /* 0x0000000400047c11 */ /* 0x000fe4000f8e10ff */
[----:B-----5:R-:W-:-:S04]  /*0120*/  IMAD.WIDE R2, R5, 0x4, R2 ;  /* 0x0000000405027825 */ /* 0x020fc800078e0202 */
[----:B------:R0:W-:Y:S01]  /*0130*/  @!P0 STS [R4], RZ ;  /* 0x000000ff04008388 */ /* 0x0001e20000000800 */
[----:B------:R-:W-:Y:S06]  /*0140*/  BAR.SYNC.DEFER_BLOCKING 0x0 ;  /* 0x0000000000007b1d */ /* 0x000fec0000010000 */
[----:B--2---:R-:W2:Y:S02]  /*0150*/  LDG.E R2, desc[UR6][R2.64] ;  /* 0x0000000602027981 */ /* 0x004ea4000c1e1900 */
[----:B------:R-:W1:Y:S02]  /*0160*/  LDC R7, c[0x0][0x370] ;  /* 0x0000dc00ff077b82 */ /* 0x000e640000000800 */
[----:B-1----:R-:W-:Y:S01]  /*0170*/  IMAD R7, R7, UR9, R6 ;  /* 0x0000000907077c24 */ /* 0x002fe2000f8e0206 */
[----:B--2---:R-:W-:-:S05]  /*0180*/  LEA R5, R2, UR4, 0x2 ;  /* 0x0000000402057c11 */ /* 0x004fca000f8e10ff */
[----:B------:R0:W-:Y:S01]  /*0190*/  ATOMS.POPC.INC.32 RZ, [R5+URZ] ;  /* 0x0000000005ff7f8c */ /* 0x0001e2000d8000ff */
[----:B------:R-:W-:Y:S06]  /*01a0*/  BAR.SYNC.DEFER_BLOCKING 0x0 ;  /* 0x0000000000007b1d */ /* 0x000fec0000010000 */
[----:B------:R-:W-:Y:S05]  /*01b0*/  @P0 EXIT ;  /* 0x000000000000094d */ /* 0x000fea0003800000 */
[----:B0-----:R-:W0:Y:S01]  /*01c0*/  LDS R5, [R4] ;  /* 0x0000000004057984 */ /* 0x001e220000000800 */
[----:B------:R-:W1:Y:S01]  /*01d0*/  LDC.64 R2, c[0x0][0x390] ;  /* 0x0000e400ff027b82 */ /* 0x000e620000000a00 */
[----:B------:R-:W-:-:S05]  /*01e0*/  LEA R7, R7, R0, 0x5 ;  /* 0x0000000007077211 */ /* 0x000fca00078e28ff */
[----:B-1----:R-:W-:-:S05]  /*01f0*/  IMAD.WIDE R2, R7, 0x4, R2 ;  /* 0x0000000407027825 */ /* 0x002fca00078e0202 */
[----:B0-----:R-:W-:Y:S01]  /*0200*/  STG.E desc[UR6][R2.64], R5 ;  /* 0x0000000502007986 */ /* 0x001fe2000c101906 */
[----:B------:R-:W-:Y:S05]  /*0210*/  EXIT ;  /* 0x000000000000794d */ /* 0x000fea0003800000 */
.L_x_72:
        /* <DEDUP_REMOVED lines=14> */
.L_x_74:


//--------------------- .nv.global.init           --------------------------
	.section	.nv.global.init,"aw",@progbits
.nv.global.init:
	.type		$str,@object
	.size		$str,($str$2 - $str)
$str:
        /*0000*/ 	.byte	0x0a, 0x00
	.type		$str$2,@object
	.size		$str$2,($str$1 - $str$2)
$str$2:
        /*0002*/ 	.byte	0x25, 0x64, 0x20, 0x00
	.type		$str$1,@object
	.size		$str$1,(.L_1 - $str$1)
$str$1:
        /*0006*/ 	.byte	0x2d, 0x2d, 0x2d, 0x2d, 0x2d, 0x2d, 0x2d, 0x2d, 0x2d, 0x2d, 0x2d, 0x2d, 0x2d, 0x2d, 0x2d, 0x20
        /*0016*/ 	.byte	0x49, 0x4e, 0x54, 0x45, 0x52, 0x4d, 0x45, 0x44, 0x49, 0x4f, 0x20, 0x28, 0x31, 0x2c, 0x20, 0x31
        /*0026*/ 	.byte	0x29, 0x20, 0x2d, 0x2d, 0x2d, 0x2d, 0x2d, 0x2d, 0x2d, 0x2d, 0x2d, 0x2d, 0x2d, 0x2d, 0x2d, 0x2d
        /*0036*/ 	.byte	0x2d, 0x2d, 0x2d, 0x2d, 0x2d, 0x00
.L_1:


//--------------------- .nv.shared._Z9reductionPiiii --------------------------
	.section	.nv.shared._Z9reductionPiiii,"aw",@nobits
	.sectionflags	@""
	.align	16
	.zero		1024


//--------------------- .nv.shared.reserved.0     --------------------------
	.section	.nv.shared.reserved.0,"aw",@nobits
	.weak		__nv_reservedSMEM_offset_0_alias
	.size		__nv_reservedSMEM_offset_0_alias, 0, 64
	.other		__nv_reservedSMEM_offset_0_alias,@"STO_CUDA_RESERVED_SHARED STV_DEFAULT"
__nv_reservedSMEM_offset_0_alias:
	.zero		0
	.zero		64


//--------------------- .nv.shared._Z19decrypt_kernel_ej3BPiS_S_ --------------------------
	.section	.nv.shared._Z19decrypt_kernel_ej3BPiS_S_,"aw",@nobits
	.sectionflags	@""
	.align	16
.nv.shared._Z19decrypt_kernel_ej3BPiS_S_:
	.zero		1152


//--------------------- .nv.constant0._Z9reductionPiiii --------------------------
	.section	.nv.constant0._Z9reductionPiiii,"a",@progbits
	.sectionflags	@""
	.align	4
.nv.constant0._Z9reductionPiiii:
	.zero		916


//--------------------- .nv.constant0._Z19decrypt_kernel_ej3BPiS_S_ --------------------------
	.section	.nv.constant0._Z19decrypt_kernel_ej3BPiS_S_,"a",@progbits
	.sectionflags	@""
	.align	4
.nv.constant0._Z19decrypt_kernel_ej3BPiS_S_:
	.zero		920


//--------------------- SYMBOLS --------------------------

	.type		.nv.reservedSmem.offset0,@object
	.size		.nv.reservedSmem.offset0,0x4
	.type		.nv.reservedSmem.cap,@object
	.size		.nv.reservedSmem.cap,0x4
	.type		vprintf,@function
